	.target	sm_80

	.elftype	@"ET_EXEC"


//--------------------- .note.nv.tkinfo           --------------------------
	.section	.note.nv.tkinfo,"",@"SHT_NOTE"
	.sectionflags	@"SHF_NOTE_NV_TKINFO"
	.tkinfo
        /*0018*/ 	.word	0x00000002
        /*0030*/ 	.string	""
        /*0030*/ 	.string	"ptxas"
        /*0030*/ 	.string	"Cuda compilation tools, release 13.0, V13.0.88"
        /*0030*/ 	.string	"Build cuda_13.0.r13.0/compiler.36424714_0"
        /*0030*/ 	.string	"-v  -suppress-debug-info  -lineinfo  -arch sm_80 "



//--------------------- .note.nv.cuinfo           --------------------------
	.section	.note.nv.cuinfo,"",@"SHT_NOTE"
	.sectionflags	@"SHF_NOTE_NV_CUINFO"
        /*0018*/ 	.short	0x0002
        /*001a*/ 	.short	0x0050
        /*001c*/ 	.short	0x0082
	.zero		2


//--------------------- .nv.info                  --------------------------
	.section	.nv.info,"",@"SHT_CUDA_INFO"
	.align	4


	//----- nvinfo : EIATTR_REGCOUNT
	.align		4
        /*0000*/ 	.byte	0x04, 0x2f
        /*0002*/ 	.short	(.L_1 - .L_0)
	.align		4
.L_0:
        /*0004*/ 	.word	index@(matmul_kernel)
        /*0008*/ 	.word	0x000000a6


	//----- nvinfo : EIATTR_FRAME_SIZE
	.align		4
.L_1:
        /*000c*/ 	.byte	0x04, 0x11
        /*000e*/ 	.short	(.L_3 - .L_2)
	.align		4
.L_2:
        /*0010*/ 	.word	index@(matmul_kernel)
        /*0014*/ 	.word	0x00000000


	//----- nvinfo : EIATTR_MIN_STACK_SIZE
	.align		4
.L_3:
        /*0018*/ 	.byte	0x04, 0x12
        /*001a*/ 	.short	(.L_5 - .L_4)
	.align		4
.L_4:
        /*001c*/ 	.word	index@(matmul_kernel)
        /*0020*/ 	.word	0x00000000
.L_5:


//--------------------- .nv.info.matmul_kernel    --------------------------
	.section	.nv.info.matmul_kernel,"",@"SHT_CUDA_INFO"
	.sectionflags	@""
	.align	4


	//----- nvinfo : EIATTR_CUDA_API_VERSION
	.align		4
        /*0000*/ 	.byte	0x04, 0x37
        /*0002*/ 	.short	(.L_7 - .L_6)
.L_6:
        /*0004*/ 	.word	0x00000082


	//----- nvinfo : EIATTR_SW2861232_WAR
	.align		4
.L_7:
        /*0008*/ 	.byte	0x01, 0x35
	.zero		2


	//----- nvinfo : EIATTR_PARAM_CBANK
	.align		4
        /*000c*/ 	.byte	0x04, 0x0a
        /*000e*/ 	.short	(.L_9 - .L_8)
	.align		4
.L_8:
        /*0010*/ 	.word	index@(.nv.constant0.matmul_kernel)
        /*0014*/ 	.short	0x0160
        /*0016*/ 	.short	0x0050


	//----- nvinfo : EIATTR_CBANK_PARAM_SIZE
	.align		4
.L_9:
        /*0018*/ 	.byte	0x03, 0x19
        /*001a*/ 	.short	0x0050


	//----- nvinfo : EIATTR_KPARAM_INFO
	.align		4
        /*001c*/ 	.byte	0x04, 0x17
        /*001e*/ 	.short	(.L_11 - .L_10)
.L_10:
        /*0020*/ 	.word	0x00000000
        /*0024*/ 	.short	0x000d
        /*0026*/ 	.short	0x0048
        /*0028*/ 	.byte	0x00, 0xf4, 0x21, 0x00


	//----- nvinfo : EIATTR_KPARAM_INFO
	.align		4
.L_11:
        /*002c*/ 	.byte	0x04, 0x17
        /*002e*/ 	.short	(.L_13 - .L_12)
.L_12:
        /*0030*/ 	.word	0x00000000
        /*0034*/ 	.short	0x000c
        /*0036*/ 	.short	0x0040
        /*0038*/ 	.byte	0x00, 0xf4, 0x21, 0x00


	//----- nvinfo : EIATTR_KPARAM_INFO
	.align		4
.L_13:
        /*003c*/ 	.byte	0x04, 0x17
        /*003e*/ 	.short	(.L_15 - .L_14)
.L_14:
        /*0040*/ 	.word	0x00000000
        /*0044*/ 	.short	0x000b
        /*0046*/ 	.short	0x0038
        /*0048*/ 	.byte	0x00, 0xf0, 0x11, 0x00


	//----- nvinfo : EIATTR_KPARAM_INFO
	.align		4
.L_15:
        /*004c*/ 	.byte	0x04, 0x17
        /*004e*/ 	.short	(.L_17 - .L_16)
.L_16:
        /*0050*/ 	.word	0x00000000
        /*0054*/ 	.short	0x000a
        /*0056*/ 	.short	0x0034
        /*0058*/ 	.byte	0x00, 0xf0, 0x11, 0x00


	//----- nvinfo : EIATTR_KPARAM_INFO
	.align		4
.L_17:
        /*005c*/ 	.byte	0x04, 0x17
        /*005e*/ 	.short	(.L_19 - .L_18)
.L_18:
        /*0060*/ 	.word	0x00000000
        /*0064*/ 	.short	0x0009
        /*0066*/ 	.short	0x0030
        /*0068*/ 	.byte	0x00, 0xf0, 0x11, 0x00


	//----- nvinfo : EIATTR_KPARAM_INFO
	.align		4
.L_19:
        /*006c*/ 	.byte	0x04, 0x17
        /*006e*/ 	.short	(.L_21 - .L_20)
.L_20:
        /*0070*/ 	.word	0x00000000
        /*0074*/ 	.short	0x0008
        /*0076*/ 	.short	0x002c
        /*0078*/ 	.byte	0x00, 0xf0, 0x11, 0x00


	//----- nvinfo : EIATTR_KPARAM_INFO
	.align		4
.L_21:
        /*007c*/ 	.byte	0x04, 0x17
        /*007e*/ 	.short	(.L_23 - .L_22)
.L_22:
        /*0080*/ 	.word	0x00000000
        /*0084*/ 	.short	0x0007
        /*0086*/ 	.short	0x0028
        /*0088*/ 	.byte	0x00, 0xf0, 0x11, 0x00


	//----- nvinfo : EIATTR_KPARAM_INFO
	.align		4
.L_23:
        /*008c*/ 	.byte	0x04, 0x17
        /*008e*/ 	.short	(.L_25 - .L_24)
.L_24:
        /*0090*/ 	.word	0x00000000
        /*0094*/ 	.short	0x0006
        /*0096*/ 	.short	0x0024
        /*0098*/ 	.byte	0x00, 0xf0, 0x11, 0x00


	//----- nvinfo : EIATTR_KPARAM_INFO
	.align		4
.L_25:
        /*009c*/ 	.byte	0x04, 0x17
        /*009e*/ 	.short	(.L_27 - .L_26)
.L_26:
        /*00a0*/ 	.word	0x00000000
        /*00a4*/ 	.short	0x0005
        /*00a6*/ 	.short	0x0020
        /*00a8*/ 	.byte	0x00, 0xf0, 0x11, 0x00


	//----- nvinfo : EIATTR_KPARAM_INFO
	.align		4
.L_27:
        /*00ac*/ 	.byte	0x04, 0x17
        /*00ae*/ 	.short	(.L_29 - .L_28)
.L_28:
        /*00b0*/ 	.word	0x00000000
        /*00b4*/ 	.short	0x0004
        /*00b6*/ 	.short	0x001c
        /*00b8*/ 	.byte	0x00, 0xf0, 0x11, 0x00


	//----- nvinfo : EIATTR_KPARAM_INFO
	.align		4
.L_29:
        /*00bc*/ 	.byte	0x04, 0x17
        /*00be*/ 	.short	(.L_31 - .L_30)
.L_30:
        /*00c0*/ 	.word	0x00000000
        /*00c4*/ 	.short	0x0003
        /*00c6*/ 	.short	0x0018
        /*00c8*/ 	.byte	0x00, 0xf0, 0x11, 0x00


	//----- nvinfo : EIATTR_KPARAM_INFO
	.align		4
.L_31:
        /*00cc*/ 	.byte	0x04, 0x17
        /*00ce*/ 	.short	(.L_33 - .L_32)
.L_32:
        /*00d0*/ 	.word	0x00000000
        /*00d4*/ 	.short	0x0002
        /*00d6*/ 	.short	0x0010
        /*00d8*/ 	.byte	0x00, 0xf4, 0x21, 0x00


	//----- nvinfo : EIATTR_KPARAM_INFO
	.align		4
.L_33:
        /*00dc*/ 	.byte	0x04, 0x17
        /*00de*/ 	.short	(.L_35 - .L_34)
.L_34:
        /*00e0*/ 	.word	0x00000000
        /*00e4*/ 	.short	0x0001
        /*00e6*/ 	.short	0x0008
        /*00e8*/ 	.byte	0x00, 0xf4, 0x21, 0x00


	//----- nvinfo : EIATTR_KPARAM_INFO
	.align		4
.L_35:
        /*00ec*/ 	.byte	0x04, 0x17
        /*00ee*/ 	.short	(.L_37 - .L_36)
.L_36:
        /*00f0*/ 	.word	0x00000000
        /*00f4*/ 	.short	0x0000
        /*00f6*/ 	.short	0x0000
        /*00f8*/ 	.byte	0x00, 0xf4, 0x21, 0x00


	//----- nvinfo : EIATTR_MAXREG_COUNT
	.align		4
.L_37:
        /*00fc*/ 	.byte	0x03, 0x1b
        /*00fe*/ 	.short	0x00ff


	//----- nvinfo : EIATTR_NUM_BARRIERS
	.align		4
        /*0100*/ 	.byte	0x02, 0x4c
        /*0102*/ 	.byte	0x01
	.zero		1


	//----- nvinfo : EIATTR_MERCURY_ISA_VERSION
	.align		4
        /*0104*/ 	.byte	0x03, 0x5f
        /*0106*/ 	.short	0x0000


	//----- nvinfo : EIATTR_EXIT_INSTR_OFFSETS
	.align		4
        /*0108*/ 	.byte	0x04, 0x1c
        /*010a*/ 	.short	(.L_39 - .L_38)


	//   ....[0]....
.L_38:
        /*010c*/ 	.word	0x00004840


	//   ....[1]....
        /*0110*/ 	.word	0x00004860


	//----- nvinfo : EIATTR_REQNTID
	.align		4
.L_39:
        /*0114*/ 	.byte	0x04, 0x10
        /*0116*/ 	.short	(.L_41 - .L_40)
.L_40:
        /*0118*/ 	.word	0x00000080
        /*011c*/ 	.word	0x00000001
        /*0120*/ 	.word	0x00000001
.L_41:


//--------------------- .nv.callgraph             --------------------------
	.section	.nv.callgraph,"",@"SHT_CUDA_CALLGRAPH"
	.align	4
	.sectionentsize	8
	.align		4
        /*0000*/ 	.word	0x00000000
	.align		4
        /*0004*/ 	.word	0xffffffff
	.align		4
        /*0008*/ 	.word	0x00000000
	.align		4
        /*000c*/ 	.word	0xfffffffe
	.align		4
        /*0010*/ 	.word	0x00000000
	.align		4
        /*0014*/ 	.word	0xfffffffd
	.align		4
        /*0018*/ 	.word	0x00000000
	.align		4
        /*001c*/ 	.word	0xfffffffc


//--------------------- .nv.rel.action            --------------------------
	.section	.nv.rel.action,"",@"SHT_CUDA_RELOCINFO"
	.align	8
	.sectionentsize	8
        /*0000*/ 	.byte	0x73, 0x00, 0x00, 0x00, 0x00, 0x00, 0x00, 0x00, 0x00, 0x00, 0x00, 0x11, 0x25, 0x00, 0x05, 0x36


//--------------------- .nv.constant0.matmul_kernel --------------------------
	.section	.nv.constant0.matmul_kernel,"a",@progbits
	.sectionflags	@""
	.align	4
.nv.constant0.matmul_kernel:
	.zero		432


//--------------------- .text.matmul_kernel       --------------------------
	.section	.text.matmul_kernel,"ax",@progbits
	.sectioninfo	@"SHI_REGISTERS=166"
	.align	128
        .global         matmul_kernel
        .type           matmul_kernel,@function
        .size           matmul_kernel,(.L_x_4 - matmul_kernel)
        .other          matmul_kernel,@"STO_CUDA_ENTRY STV_DEFAULT"
matmul_kernel:
.text.matmul_kernel:
[----:B------:R-:W-:Y:S02]  /*0000*/  IMAD.MOV.U32 R1, RZ, RZ, c[0x0][0x28] ;  /* 0x00000a00ff017624 */ /* 0x000fe400078e00ff */
[----:B------:R-:W-:Y:S01]  /*0010*/  IMAD.MOV.U32 R6, RZ, RZ, 0x3f ;  /* 0x0000003fff067424 */ /* 0x000fe200078e00ff */
[----:B------:R-:W1:Y:S01]  /*0020*/  S2R R5, SR_CTAID.X ;  /* 0x0000000000057919 */ /* 0x000e620000002500 */
[----:B------:R-:W-:Y:S01]  /*0030*/  IMAD.MOV.U32 R98, RZ, RZ, c[0x0][0x188] ;  /* 0x00006200ff627624 */ /* 0x000fe200078e00ff */
[----:B------:R-:W-:Y:S02]  /*0040*/  ULDC.64 UR6, c[0x0][0x118] ;  /* 0x0000460000067ab9 */ /* 0x000fe40000000a00 */
[----:B------:R-:W-:Y:S01]  /*0050*/  IADD3 R0, R6, c[0x0][0x17c], RZ ;  /* 0x00005f0006007a10 */ /* 0x000fe20007ffe0ff */
[----:B------:R-:W2:Y:S03]  /*0060*/  S2R R91, SR_TID.X ;  /* 0x00000000005b7919 */ /* 0x000ea60000002100 */
[----:B------:R-:W-:-:S04]  /*0070*/  SHF.R.S32.HI R3, RZ, 0x1f, R0 ;  /* 0x0000001fff037819 */ /* 0x000fc80000011400 */
[----:B------:R-:W-:-:S04]  /*0080*/  LEA.HI R3, R3, R0, RZ, 0x6 ;  /* 0x0000000003037211 */ /* 0x000fc800078f30ff */
[----:B------:R-:W-:-:S05]  /*0090*/  SHF.R.S32.HI R3, RZ, 0x6, R3 ;  /* 0x00000006ff037819 */ /* 0x000fca0000011403 */
[----:B------:R-:W-:Y:S01]  /*00a0*/  IMAD.SHL.U32 R4, R3, 0x8, RZ ;  /* 0x0000000803047824 */ /* 0x000fe200078e00ff */
[----:B-1----:R-:W-:-:S04]  /*00b0*/  IABS R10, R5 ;  /* 0x00000005000a7213 */ /* 0x002fc80000000000 */
[-C--:B------:R-:W-:Y:S02]  /*00c0*/  IABS R7, R4.reuse ;  /* 0x0000000400077213 */ /* 0x080fe40000000000 */
[----:B------:R-:W-:Y:S02]  /*00d0*/  IABS R11, R4 ;  /* 0x00000004000b7213 */ /* 0x000fe40000000000 */
[----:B------:R-:W1:Y:S01]  /*00e0*/  I2F.RP R0, R7 ;  /* 0x0000000700007306 */ /* 0x000e620000209400 */
[--C-:B--2---:R-:W-:Y:S02]  /*00f0*/  SHF.R.S32.HI R104, RZ, 0x6, R91.reuse ;  /* 0x00000006ff687819 */ /* 0x104fe4000001145b */
[----:B------:R-:W-:Y:S02]  /*0100*/  SHF.R.U32.HI R121, RZ, 0x6, R91 ;  /* 0x00000006ff797819 */ /* 0x000fe4000001165b */
[----:B------:R-:W-:Y:S02]  /*0110*/  SGXT R104, R104, 0x1 ;  /* 0x000000016868781a */ /* 0x000fe40000000200 */
[----:B------:R-:W-:-:S02]  /*0120*/  SGXT.U32 R121, R121, 0x1 ;  /* 0x000000017979781a */ /* 0x000fc40000000000 */
[----:B------:R-:W-:Y:S02]  /*0130*/  LOP3.LUT R105, R91, 0x1f, RZ, 0xc0, !PT ;  /* 0x0000001f5b697812 */ /* 0x000fe400078ec0ff */
[C---:B------:R-:W-:Y:S02]  /*0140*/  LOP3.LUT R117, R121.reuse, 0x8, RZ, 0xfc, !PT ;  /* 0x0000000879757812 */ /* 0x040fe400078efcff */
[C---:B------:R-:W-:Y:S02]  /*0150*/  LOP3.LUT R119, R121.reuse, 0x4, RZ, 0xfc, !PT ;  /* 0x0000000479777812 */ /* 0x040fe400078efcff */
[C---:B------:R-:W-:Y:S01]  /*0160*/  LOP3.LUT R115, R121.reuse, 0xc, RZ, 0xfc, !PT ;  /* 0x0000000c79737812 */ /* 0x040fe200078efcff */
[----:B-1----:R-:W1:Y:S01]  /*0170*/  MUFU.RCP R0, R0 ;  /* 0x0000000000007308 */ /* 0x002e620000001000 */
[C---:B------:R-:W-:Y:S02]  /*0180*/  LOP3.LUT R113, R121.reuse, 0x10, RZ, 0xfc, !PT ;  /* 0x0000001079717812 */ /* 0x040fe400078efcff */
[----:B------:R-:W-:-:S02]  /*0190*/  LOP3.LUT R111, R121, 0x14, RZ, 0xfc, !PT ;  /* 0x00000014796f7812 */ /* 0x000fc400078efcff */
[C---:B------:R-:W-:Y:S02]  /*01a0*/  LOP3.LUT R109, R121.reuse, 0x18, RZ, 0xfc, !PT ;  /* 0x00000018796d7812 */ /* 0x040fe400078efcff */
[C---:B------:R-:W-:Y:S02]  /*01b0*/  LOP3.LUT R107, R121.reuse, 0x1c, RZ, 0xfc, !PT ;  /* 0x0000001c796b7812 */ /* 0x040fe400078efcff */
[C---:B------:R-:W-:Y:S02]  /*01c0*/  LOP3.LUT R120, R121.reuse, 0x2, RZ, 0xfc, !PT ;  /* 0x0000000279787812 */ /* 0x040fe400078efcff */
[C---:B------:R-:W-:Y:S02]  /*01d0*/  LOP3.LUT R118, R121.reuse, 0x6, RZ, 0xfc, !PT ;  /* 0x0000000679767812 */ /* 0x040fe400078efcff */
[C---:B------:R-:W-:Y:S02]  /*01e0*/  LOP3.LUT R116, R121.reuse, 0xa, RZ, 0xfc, !PT ;  /* 0x0000000a79747812 */ /* 0x040fe400078efcff */
[----:B------:R-:W-:-:S02]  /*01f0*/  LOP3.LUT R114, R121, 0xe, RZ, 0xfc, !PT ;  /* 0x0000000e79727812 */ /* 0x000fc400078efcff */
[----:B-1----:R-:W-:Y:S01]  /*0200*/  IADD3 R2, R0, 0xffffffe, RZ ;  /* 0x0ffffffe00027810 */ /* 0x002fe20007ffe0ff */
[----:B------:R-:W-:Y:S01]  /*0210*/  IMAD.MOV R0, RZ, RZ, -R11 ;  /* 0x000000ffff007224 */ /* 0x000fe200078e0a0b */
[C---:B------:R-:W-:Y:S02]  /*0220*/  LOP3.LUT R112, R121.reuse, 0x12, RZ, 0xfc, !PT ;  /* 0x0000001279707812 */ /* 0x040fe400078efcff */
[----:B------:R1:W2:Y:S01]  /*0230*/  F2I.FTZ.U32.TRUNC.NTZ R3, R2 ;  /* 0x0000000200037305 */ /* 0x0002a2000021f000 */
[C---:B------:R-:W-:Y:S02]  /*0240*/  LOP3.LUT R110, R121.reuse, 0x16, RZ, 0xfc, !PT ;  /* 0x00000016796e7812 */ /* 0x040fe400078efcff */
[C---:B------:R-:W-:Y:S02]  /*0250*/  LOP3.LUT R108, R121.reuse, 0x1a, RZ, 0xfc, !PT ;  /* 0x0000001a796c7812 */ /* 0x040fe400078efcff */
[----:B------:R-:W-:Y:S02]  /*0260*/  LOP3.LUT R106, R121, 0x1e, RZ, 0xfc, !PT ;  /* 0x0000001e796a7812 */ /* 0x000fe400078efcff */
[----:B------:R-:W-:Y:S01]  /*0270*/  LOP3.LUT R122, R91, 0x7f, RZ, 0xc0, !PT ;  /* 0x0000007f5b7a7812 */ /* 0x000fe200078ec0ff */
[----:B-1----:R-:W-:-:S04]  /*0280*/  IMAD.MOV.U32 R2, RZ, RZ, RZ ;  /* 0x000000ffff027224 */ /* 0x002fc800078e00ff */
[----:B------:R-:W-:Y:S02]  /*0290*/  IMAD.SHL.U32 R102, R122, 0x4, RZ ;  /* 0x000000047a667824 */ /* 0x000fe400078e00ff */
[----:B--2---:R-:W-:-:S04]  /*02a0*/  IMAD.MOV R8, RZ, RZ, -R3 ;  /* 0x000000ffff087224 */ /* 0x004fc800078e0a03 */
[----:B------:R-:W-:Y:S02]  /*02b0*/  IMAD R9, R8, R7, RZ ;  /* 0x0000000708097224 */ /* 0x000fe400078e02ff */
[----:B------:R-:W-:Y:S02]  /*02c0*/  IMAD.MOV.U32 R8, RZ, RZ, R10 ;  /* 0x000000ffff087224 */ /* 0x000fe400078e000a */
[----:B------:R-:W-:-:S06]  /*02d0*/  IMAD.HI.U32 R3, R3, R9, R2 ;  /* 0x0000000903037227 */ /* 0x000fcc00078e0002 */
[----:B------:R-:W-:-:S04]  /*02e0*/  IMAD.HI.U32 R3, R3, R8, RZ ;  /* 0x0000000803037227 */ /* 0x000fc800078e00ff */
[----:B------:R-:W-:-:S05]  /*02f0*/  IMAD R0, R3, R0, R8 ;  /* 0x0000000003007224 */ /* 0x000fca00078e0208 */
[----:B------:R-:W-:-:S13]  /*0300*/  ISETP.GT.U32.AND P1, PT, R7, R0, PT ;  /* 0x000000000700720c */ /* 0x000fda0003f24070 */
[----:B------:R-:W-:Y:S01]  /*0310*/  @!P1 IMAD.IADD R0, R0, 0x1, -R7 ;  /* 0x0000000100009824 */ /* 0x000fe200078e0a07 */
[----:B------:R-:W-:Y:S02]  /*0320*/  @!P1 IADD3 R3, R3, 0x1, RZ ;  /* 0x0000000103039810 */ /* 0x000fe40007ffe0ff */
[----:B------:R-:W-:Y:S02]  /*0330*/  ISETP.NE.AND P1, PT, R4, RZ, PT ;  /* 0x000000ff0400720c */ /* 0x000fe40003f25270 */
[----:B------:R-:W-:Y:S02]  /*0340*/  ISETP.GE.U32.AND P0, PT, R0, R7, PT ;  /* 0x000000070000720c */ /* 0x000fe40003f06070 */
[----:B------:R-:W-:Y:S02]  /*0350*/  LOP3.LUT R0, R5, R4, RZ, 0x3c, !PT ;  /* 0x0000000405007212 */ /* 0x000fe400078e3cff */
[----:B------:R-:W-:Y:S02]  /*0360*/  IABS R7, c[0x0][0x17c] ;  /* 0x00005f0000077a13 */ /* 0x000fe40000000000 */
[----:B------:R-:W-:-:S02]  /*0370*/  ISETP.GE.AND P2, PT, R0, RZ, PT ;  /* 0x000000ff0000720c */ /* 0x000fc40003f46270 */
[----:B------:R-:W-:-:S05]  /*0380*/  IADD3 R0, R6, c[0x0][0x178], RZ ;  /* 0x00005e0006007a10 */ /* 0x000fca0007ffe0ff */
[----:B------:R-:W-:-:S05]  /*0390*/  @P0 IADD3 R3, R3, 0x1, RZ ;  /* 0x0000000103030810 */ /* 0x000fca0007ffe0ff */
[----:B------:R-:W-:Y:S01]  /*03a0*/  IMAD.MOV.U32 R2, RZ, RZ, R3 ;  /* 0x000000ffff027224 */ /* 0x000fe200078e0003 */
[----:B------:R-:W-:-:S03]  /*03b0*/  SHF.R.S32.HI R3, RZ, 0x1f, R0 ;  /* 0x0000001fff037819 */ /* 0x000fc60000011400 */
[----:B------:R-:W-:Y:S01]  /*03c0*/  @!P2 IMAD.MOV R2, RZ, RZ, -R2 ;  /* 0x000000ffff02a224 */ /* 0x000fe200078e0a02 */
[----:B------:R-:W-:Y:S02]  /*03d0*/  @!P1 LOP3.LUT R2, RZ, R4, RZ, 0x33, !PT ;  /* 0x00000004ff029212 */ /* 0x000fe400078e33ff */
[----:B------:R-:W-:-:S03]  /*03e0*/  LEA.HI R3, R3, R0, RZ, 0x6 ;  /* 0x0000000003037211 */ /* 0x000fc600078f30ff */
[----:B------:R-:W-:Y:S02]  /*03f0*/  IMAD.SHL.U32 R10, R2, 0x8, RZ ;  /* 0x00000008020a7824 */ /* 0x000fe400078e00ff */
[----:B------:R-:W-:-:S03]  /*0400*/  IMAD.MOV R2, RZ, RZ, -R2 ;  /* 0x000000ffff027224 */ /* 0x000fc600078e0a02 */
[----:B------:R-:W-:Y:S01]  /*0410*/  LEA.HI.SX32 R3, R3, -R10, 0x1a ;  /* 0x8000000a03037211 */ /* 0x000fe200078fd2ff */
[----:B------:R-:W-:Y:S02]  /*0420*/  IMAD R12, R4, R2, R5 ;  /* 0x00000002040c7224 */ /* 0x000fe400078e0205 */
[----:B------:R-:W-:Y:S01]  /*0430*/  IMAD.MOV.U32 R2, RZ, RZ, RZ ;  /* 0x000000ffff027224 */ /* 0x000fe200078e00ff */
[----:B------:R-:W-:Y:S02]  /*0440*/  IMNMX R13, R3, 0x8, PT ;  /* 0x00000008030d7817 */ /* 0x000fe40003800200 */
[----:B------:R-:W-:Y:S02]  /*0450*/  IABS R4, R12 ;  /* 0x0000000c00047213 */ /* 0x000fe40000000000 */
[----:B------:R-:W-:-:S04]  /*0460*/  IABS R9, R13 ;  /* 0x0000000d00097213 */ /* 0x000fc80000000000 */
[----:B------:R-:W1:Y:S08]  /*0470*/  I2F.RP R0, R9 ;  /* 0x0000000900007306 */ /* 0x000e700000209400 */
[----:B-1----:R-:W1:Y:S02]  /*0480*/  MUFU.RCP R0, R0 ;  /* 0x0000000000007308 */ /* 0x002e640000001000 */
[----:B-1----:R-:W-:-:S06]  /*0490*/  IADD3 R3, R0, 0xffffffe, RZ ;  /* 0x0ffffffe00037810 */ /* 0x002fcc0007ffe0ff */
[----:B------:R-:W1:Y:S02]  /*04a0*/  F2I.FTZ.U32.TRUNC.NTZ R3, R3 ;  /* 0x0000000300037305 */ /* 0x000e64000021f000 */
[----:B-1----:R-:W-:-:S04]  /*04b0*/  IMAD.MOV R6, RZ, RZ, -R3 ;  /* 0x000000ffff067224 */ /* 0x002fc800078e0a03 */
[----:B------:R-:W-:Y:S01]  /*04c0*/  IMAD R5, R6, R9, RZ ;  /* 0x0000000906057224 */ /* 0x000fe200078e02ff */
[----:B------:R-:W-:-:S03]  /*04d0*/  IABS R6, R13 ;  /* 0x0000000d00067213 */ /* 0x000fc60000000000 */
[----:B------:R-:W-:-:S04]  /*04e0*/  IMAD.HI.U32 R2, R3, R5, R2 ;  /* 0x0000000503027227 */ /* 0x000fc800078e0002 */
[----:B------:R-:W-:Y:S01]  /*04f0*/  IMAD.MOV.U32 R5, RZ, RZ, R4 ;  /* 0x000000ffff057224 */ /* 0x000fe200078e0004 */
[----:B------:R-:W-:Y:S01]  /*0500*/  IABS R4, c[0x0][0x178] ;  /* 0x00005e0000047a13 */ /* 0x000fe20000000000 */
[----:B------:R-:W-:Y:S02]  /*0510*/  IMAD.MOV R0, RZ, RZ, -R6 ;  /* 0x000000ffff007224 */ /* 0x000fe400078e0a06 */
[----:B------:R-:W-:-:S04]  /*0520*/  IMAD.HI.U32 R2, R2, R5, RZ ;  /* 0x0000000502027227 */ /* 0x000fc800078e00ff */
[----:B------:R-:W-:Y:S02]  /*0530*/  IMAD.MOV.U32 R3, RZ, RZ, R7 ;  /* 0x000000ffff037224 */ /* 0x000fe400078e0007 */
[----:B------:R-:W-:Y:S02]  /*0540*/  IMAD R0, R2, R0, R5 ;  /* 0x0000000002007224 */ /* 0x000fe400078e0205 */
[----:B------:R-:W1:Y:S03]  /*0550*/  I2F.RP R5, R4 ;  /* 0x0000000400057306 */ /* 0x000e660000209400 */
[----:B------:R-:W-:-:S05]  /*0560*/  ISETP.GT.U32.AND P1, PT, R9, R0, PT ;  /* 0x000000000900720c */ /* 0x000fca0003f24070 */
[----:B------:R-:W2:Y:S08]  /*0570*/  I2F.RP R7, R3 ;  /* 0x0000000300077306 */ /* 0x000eb00000209400 */
[----:B-1----:R-:W1:Y:S01]  /*0580*/  MUFU.RCP R5, R5 ;  /* 0x0000000500057308 */ /* 0x002e620000001000 */
[----:B------:R-:W-:Y:S01]  /*0590*/  @!P1 IMAD.IADD R0, R0, 0x1, -R9 ;  /* 0x0000000100009824 */ /* 0x000fe200078e0a09 */
[----:B------:R-:W-:-:S02]  /*05a0*/  @!P1 IADD3 R2, R2, 0x1, RZ ;  /* 0x0000000102029810 */ /* 0x000fc40007ffe0ff */
[----:B------:R-:W-:Y:S02]  /*05b0*/  ISETP.NE.AND P1, PT, R13, RZ, PT ;  /* 0x000000ff0d00720c */ /* 0x000fe40003f25270 */
[----:B------:R-:W-:Y:S02]  /*05c0*/  ISETP.GE.U32.AND P0, PT, R0, R9, PT ;  /* 0x000000090000720c */ /* 0x000fe40003f06070 */
[----:B--2---:R-:W2:Y:S01]  /*05d0*/  MUFU.RCP R7, R7 ;  /* 0x0000000700077308 */ /* 0x004ea20000001000 */
[----:B------:R-:W-:-:S04]  /*05e0*/  LOP3.LUT R0, R12, R13, RZ, 0x3c, !PT ;  /* 0x0000000d0c007212 */ /* 0x000fc800078e3cff */
[----:B------:R-:W-:Y:S02]  /*05f0*/  ISETP.GE.AND P2, PT, R0, RZ, PT ;  /* 0x000000ff0000720c */ /* 0x000fe40003f46270 */
[----:B-1----:R-:W-:Y:S02]  /*0600*/  IADD3 R6, R5, 0xffffffe, RZ ;  /* 0x0ffffffe05067810 */ /* 0x002fe40007ffe0ff */
[----:B------:R-:W-:Y:S02]  /*0610*/  LOP3.LUT R5, R91, 0x3f, RZ, 0xc0, !PT ;  /* 0x0000003f5b057812 */ /* 0x000fe400078ec0ff */
[----:B------:R-:W-:-:S03]  /*0620*/  @P0 IADD3 R2, R2, 0x1, RZ ;  /* 0x0000000102020810 */ /* 0x000fc60007ffe0ff */
[----:B------:R-:W-:Y:S01]  /*0630*/  IMAD.SHL.U32 R11, R5, 0x4, RZ ;  /* 0x00000004050b7824 */ /* 0x000fe200078e00ff */
[----:B--2---:R-:W-:Y:S01]  /*0640*/  IADD3 R8, R7, 0xffffffe, RZ ;  /* 0x0ffffffe07087810 */ /* 0x004fe20007ffe0ff */
[----:B------:R-:W-:Y:S01]  /*0650*/  IMAD.MOV.U32 R0, RZ, RZ, R2 ;  /* 0x000000ffff007224 */ /* 0x000fe200078e0002 */
[----:B------:R-:W1:Y:S02]  /*0660*/  F2I.FTZ.U32.TRUNC.NTZ R7, R6 ;  /* 0x0000000600077305 */ /* 0x000e64000021f000 */
[----:B------:R-:W-:Y:S01]  /*0670*/  LOP3.LUT R104, R11, 0x120, R104, 0x78, !PT ;  /* 0x000001200b687812 */ /* 0x000fe200078e7868 */
[----:B------:R-:W-:Y:S01]  /*0680*/  @!P2 IMAD.MOV R0, RZ, RZ, -R0 ;  /* 0x000000ffff00a224 */ /* 0x000fe200078e0a00 */
[----:B------:R-:W-:Y:S02]  /*0690*/  @!P1 LOP3.LUT R0, RZ, R13, RZ, 0x33, !PT ;  /* 0x0000000dff009212 */ /* 0x000fe400078e33ff */
[----:B------:R-:W-:Y:S02]  /*06a0*/  LOP3.LUT R103, R104, 0x40, RZ, 0x3c, !PT ;  /* 0x0000004068677812 */ /* 0x000fe400078e3cff */
[----:B------:R2:W3:Y:S01]  /*06b0*/  F2I.FTZ.U32.TRUNC.NTZ R9, R8 ;  /* 0x0000000800097305 */ /* 0x0004e2000021f000 */
[----:B------:R-:W-:-:S02]  /*06c0*/  IMAD.MOV R2, RZ, RZ, -R0 ;  /* 0x000000ffff027224 */ /* 0x000fc400078e0a00 */
[----:B------:R-:W-:Y:S02]  /*06d0*/  IMAD.SHL.U32 R0, R0, 0x40, RZ ;  /* 0x0000004000007824 */ /* 0x000fe400078e00ff */
[----:B------:R-:W-:Y:S02]  /*06e0*/  IMAD R2, R13, R2, R12 ;  /* 0x000000020d027224 */ /* 0x000fe400078e020c */
[----:B-1----:R-:W-:Y:S01]  /*06f0*/  IMAD.MOV R6, RZ, RZ, -R7 ;  /* 0x000000ffff067224 */ /* 0x002fe200078e0a07 */
[----:B--2---:R-:W-:Y:S01]  /*0700*/  SHF.R.U32.HI R8, RZ, 0x5, R91 ;  /* 0x00000005ff087819 */ /* 0x004fe2000001165b */
[----:B------:R-:W-:Y:S02]  /*0710*/  IMAD.IADD R2, R10, 0x1, R2 ;  /* 0x000000010a027824 */ /* 0x000fe400078e0202 */
[----:B------:R-:W-:Y:S01]  /*0720*/  IMAD.MOV.U32 R13, RZ, RZ, R6 ;  /* 0x000000ffff0d7224 */ /* 0x000fe200078e0006 */
[----:B------:R-:W-:Y:S01]  /*0730*/  SGXT.U32 R11, R8, 0x2 ;  /* 0x00000002080b781a */ /* 0x000fe20000000000 */
[----:B------:R-:W-:-:S02]  /*0740*/  IMAD.MOV.U32 R8, RZ, RZ, RZ ;  /* 0x000000ffff087224 */ /* 0x000fc400078e00ff */
[--C-:B---3--:R-:W-:Y:S01]  /*0750*/  IMAD.MOV R14, RZ, RZ, -R9.reuse ;  /* 0x000000ffff0e7224 */ /* 0x108fe200078e0a09 */
[----:B------:R-:W-:Y:S01]  /*0760*/  LOP3.LUT R11, R0, R11, RZ, 0xfc, !PT ;  /* 0x0000000b000b7212 */ /* 0x000fe200078efcff */
[----:B------:R-:W-:Y:S02]  /*0770*/  IMAD R13, R13, R4, RZ ;  /* 0x000000040d0d7224 */ /* 0x000fe400078e02ff */
[----:B------:R-:W-:Y:S01]  /*0780*/  IMAD R15, R14, R3, RZ ;  /* 0x000000030e0f7224 */ /* 0x000fe200078e02ff */
[----:B------:R-:W-:Y:S01]  /*0790*/  IABS R14, R11 ;  /* 0x0000000b000e7213 */ /* 0x000fe20000000000 */
[----:B------:R-:W-:Y:S01]  /*07a0*/  IMAD.MOV.U32 R6, RZ, RZ, RZ ;  /* 0x000000ffff067224 */ /* 0x000fe200078e00ff */
[----:B------:R-:W-:Y:S01]  /*07b0*/  LOP3.LUT R10, R11, 0xc, RZ, 0xfc, !PT ;  /* 0x0000000c0b0a7812 */ /* 0x000fe200078efcff */
[----:B------:R-:W-:Y:S01]  /*07c0*/  IMAD.HI.U32 R8, R9, R15, R8 ;  /* 0x0000000f09087227 */ /* 0x000fe200078e0008 */
[----:B------:R-:W-:Y:S02]  /*07d0*/  LOP3.LUT R9, R11, 0x8, RZ, 0xfc, !PT ;  /* 0x000000080b097812 */ /* 0x000fe400078efcff */
[----:B------:R-:W-:Y:S01]  /*07e0*/  ISETP.GE.AND P1, PT, R10, RZ, PT ;  /* 0x000000ff0a00720c */ /* 0x000fe20003f26270 */
[----:B------:R-:W-:Y:S01]  /*07f0*/  IMAD.HI.U32 R6, R7, R13, R6 ;  /* 0x0000000d07067227 */ /* 0x000fe200078e0006 */
[----:B------:R-:W-:-:S02]  /*0800*/  LOP3.LUT R7, R11, 0x4, RZ, 0xfc, !PT ;  /* 0x000000040b077812 */ /* 0x000fc400078efcff */
[----:B------:R-:W-:Y:S01]  /*0810*/  IABS R17, R9 ;  /* 0x0000000900117213 */ /* 0x000fe20000000000 */
[----:B------:R-:W-:Y:S01]  /*0820*/  IMAD R2, R2, 0x40, R5 ;  /* 0x0000004002027824 */ /* 0x000fe200078e0205 */
[----:B------:R-:W-:Y:S02]  /*0830*/  ISETP.GE.AND P2, PT, R7, RZ, PT ;  /* 0x000000ff0700720c */ /* 0x000fe40003f46270 */
[----:B------:R-:W-:Y:S01]  /*0840*/  IABS R15, R7 ;  /* 0x00000007000f7213 */ /* 0x000fe20000000000 */
[C---:B------:R-:W-:Y:S01]  /*0850*/  IMAD.HI.U32 R7, R8.reuse, R14, RZ ;  /* 0x0000000e08077227 */ /* 0x040fe200078e00ff */
[----:B------:R-:W-:Y:S02]  /*0860*/  IABS R19, R10 ;  /* 0x0000000a00137213 */ /* 0x000fe40000000000 */
[----:B------:R-:W-:Y:S01]  /*0870*/  LOP3.LUT R12, R11, 0x3c, RZ, 0xfc, !PT ;  /* 0x0000003c0b0c7812 */ /* 0x000fe200078efcff */
[----:B------:R-:W-:Y:S01]  /*0880*/  IMAD.HI.U32 R10, R8, R17, RZ ;  /* 0x00000011080a7227 */ /* 0x000fe200078e00ff */
[----:B------:R-:W-:-:S02]  /*0890*/  ISETP.GE.AND P0, PT, R9, RZ, PT ;  /* 0x000000ff0900720c */ /* 0x000fc40003f06270 */
[----:B------:R-:W-:Y:S01]  /*08a0*/  IABS R21, R12 ;  /* 0x0000000c00157213 */ /* 0x000fe20000000000 */
[----:B------:R-:W-:Y:S01]  /*08b0*/  IMAD.MOV R7, RZ, RZ, -R7 ;  /* 0x000000ffff077224 */ /* 0x000fe200078e0a07 */
[----:B------:R-:W-:Y:S01]  /*08c0*/  ISETP.GE.AND P4, PT, R12, RZ, PT ;  /* 0x000000ff0c00720c */ /* 0x000fe20003f86270 */
[----:B------:R-:W-:Y:S01]  /*08d0*/  IMAD.MOV R18, RZ, RZ, -R10 ;  /* 0x000000ffff127224 */ /* 0x000fe200078e0a0a */
[----:B------:R-:W-:Y:S01]  /*08e0*/  LOP3.LUT R23, R11, 0x20, RZ, 0xfc, !PT ;  /* 0x000000200b177812 */ /* 0x000fe200078efcff */
[----:B------:R-:W-:Y:S01]  /*08f0*/  IMAD R10, R3, R7, R14 ;  /* 0x00000007030a7224 */ /* 0x000fe200078e020e */
[----:B------:R-:W-:Y:S01]  /*0900*/  LOP3.LUT R25, R11, 0x24, RZ, 0xfc, !PT ;  /* 0x000000240b197812 */ /* 0x000fe200078efcff */
[C---:B------:R-:W-:Y:S01]  /*0910*/  IMAD.HI.U32 R13, R8.reuse, R21, RZ ;  /* 0x00000015080d7227 */ /* 0x040fe200078e00ff */
[----:B------:R-:W-:Y:S02]  /*0920*/  IABS R28, R23 ;  /* 0x00000017001c7213 */ /* 0x000fe40000000000 */
[----:B------:R-:W-:Y:S01]  /*0930*/  ISETP.GT.U32.AND P3, PT, R3, R10, PT ;  /* 0x0000000a0300720c */ /* 0x000fe20003f64070 */
[----:B------:R-:W-:Y:S01]  /*0940*/  IMAD.MOV R22, RZ, RZ, -R13 ;  /* 0x000000ffff167224 */ /* 0x000fe200078e0a0d */
[----:B------:R-:W-:Y:S01]  /*0950*/  IABS R30, R25 ;  /* 0x00000019001e7213 */ /* 0x000fe20000000000 */
[----:B------:R-:W-:Y:S01]  /*0960*/  IMAD.HI.U32 R9, R8, R15, RZ ;  /* 0x0000000f08097227 */ /* 0x000fe200078e00ff */
[----:B------:R-:W-:-:S02]  /*0970*/  LOP3.LUT R29, R11, 0x2c, RZ, 0xfc, !PT ;  /* 0x0000002c0b1d7812 */ /* 0x000fc400078efcff */
[----:B------:R-:W-:Y:S01]  /*0980*/  LOP3.LUT R27, R11, 0x28, RZ, 0xfc, !PT ;  /* 0x000000280b1b7812 */ /* 0x000fe200078efcff */
[----:B------:R-:W-:Y:S01]  /*0990*/  IMAD R14, R3, R22, R21 ;  /* 0x00000016030e7224 */ /* 0x000fe200078e0215 */
[----:B------:R-:W-:Y:S01]  /*09a0*/  LOP3.LUT R21, R11, 0x1c, RZ, 0xfc, !PT ;  /* 0x0000001c0b157812 */ /* 0x000fe200078efcff */
[----:B------:R-:W-:Y:S01]  /*09b0*/  IMAD.HI.U32 R12, R8, R19, RZ ;  /* 0x00000013080c7227 */ /* 0x000fe200078e00ff */
[----:B------:R-:W-:Y:S02]  /*09c0*/  IABS R34, R29 ;  /* 0x0000001d00227213 */ /* 0x000fe40000000000 */
[----:B------:R-:W-:Y:S01]  /*09d0*/  IABS R26, R21 ;  /* 0x00000015001a7213 */ /* 0x000fe20000000000 */
[----:B------:R-:W-:Y:S01]  /*09e0*/  IMAD.MOV R16, RZ, RZ, -R9 ;  /* 0x000000ffff107224 */ /* 0x000fe200078e0a09 */
[----:B------:R-:W-:Y:S01]  /*09f0*/  IABS R32, R27 ;  /* 0x0000001b00207213 */ /* 0x000fe20000000000 */
[----:B------:R-:W-:Y:S01]  /*0a00*/  @!P3 IMAD.IADD R10, R10, 0x1, -R3 ;  /* 0x000000010a0ab824 */ /* 0x000fe200078e0a03 */
[----:B------:R-:W-:Y:S01]  /*0a10*/  ISETP.GT.U32.AND P3, PT, R3, R14, PT ;  /* 0x0000000e0300720c */ /* 0x000fe20003f64070 */
[----:B------:R-:W-:Y:S01]  /*0a20*/  IMAD.MOV R20, RZ, RZ, -R12 ;  /* 0x000000ffff147224 */ /* 0x000fe200078e0a0c */
[----:B------:R-:W-:Y:S01]  /*0a30*/  LOP3.LUT R31, R11, 0x30, RZ, 0xfc, !PT ;  /* 0x000000300b1f7812 */ /* 0x000fe200078efcff */
[C---:B------:R-:W-:Y:S01]  /*0a40*/  IMAD R12, R3.reuse, R16, R15 ;  /* 0x00000010030c7224 */ /* 0x040fe200078e020f */
[C---:B------:R-:W-:Y:S01]  /*0a50*/  ISETP.GT.U32.AND P5, PT, R3.reuse, R10, PT ;  /* 0x0000000a0300720c */ /* 0x040fe20003fa4070 */
[----:B------:R-:W-:Y:S01]  /*0a60*/  IMAD R16, R3, R18, R17 ;  /* 0x0000001203107224 */ /* 0x000fe200078e0211 */
[----:B------:R-:W-:Y:S01]  /*0a70*/  LOP3.LUT R15, R11, 0x10, RZ, 0xfc, !PT ;  /* 0x000000100b0f7812 */ /* 0x000fe200078efcff */
[C---:B------:R-:W-:Y:S01]  /*0a80*/  IMAD R18, R3.reuse, R20, R19 ;  /* 0x0000001403127224 */ /* 0x040fe200078e0213 */
[----:B------:R-:W-:-:S02]  /*0a90*/  ISETP.GT.U32.AND P6, PT, R3, R12, PT ;  /* 0x0000000c0300720c */ /* 0x000fc40003fc4070 */
[C---:B------:R-:W-:Y:S02]  /*0aa0*/  LOP3.LUT R17, R11.reuse, 0x14, RZ, 0xfc, !PT ;  /* 0x000000140b117812 */ /* 0x040fe400078efcff */
[----:B------:R-:W-:Y:S01]  /*0ab0*/  LOP3.LUT R19, R11, 0x18, RZ, 0xfc, !PT ;  /* 0x000000180b137812 */ /* 0x000fe200078efcff */
[--C-:B------:R-:W-:Y:S01]  /*0ac0*/  @!P3 IMAD.IADD R14, R14, 0x1, -R3.reuse ;  /* 0x000000010e0eb824 */ /* 0x100fe200078e0a03 */
[C---:B------:R-:W-:Y:S02]  /*0ad0*/  ISETP.GT.U32.AND P3, PT, R3.reuse, R16, PT ;  /* 0x000000100300720c */ /* 0x040fe40003f64070 */
[----:B------:R-:W-:Y:S01]  /*0ae0*/  IABS R20, R15 ;  /* 0x0000000f00147213 */ /* 0x000fe20000000000 */
[--C-:B------:R-:W-:Y:S01]  /*0af0*/  @!P5 IMAD.IADD R10, R10, 0x1, -R3.reuse ;  /* 0x000000010a0ad824 */ /* 0x100fe200078e0a03 */
[----:B------:R-:W-:Y:S02]  /*0b00*/  ISETP.GT.U32.AND P5, PT, R3, R14, PT ;  /* 0x0000000e0300720c */ /* 0x000fe40003fa4070 */
[----:B------:R-:W-:Y:S01]  /*0b10*/  IABS R22, R17 ;  /* 0x0000001100167213 */ /* 0x000fe20000000000 */
[----:B------:R-:W-:Y:S01]  /*0b20*/  @!P6 IMAD.IADD R12, R12, 0x1, -R3 ;  /* 0x000000010c0ce824 */ /* 0x000fe200078e0a03 */
[----:B------:R-:W-:Y:S01]  /*0b30*/  ISETP.GE.AND P6, PT, R11, RZ, PT ;  /* 0x000000ff0b00720c */ /* 0x000fe20003fc6270 */
[----:B------:R-:W-:Y:S01]  /*0b40*/  IMAD.HI.U32 R7, R8, R20, RZ ;  /* 0x0000001408077227 */ /* 0x000fe200078e00ff */
[----:B------:R-:W-:-:S02]  /*0b50*/  IABS R24, R19 ;  /* 0x0000001300187213 */ /* 0x000fc40000000000 */
[----:B------:R-:W-:Y:S01]  /*0b60*/  IABS R36, R31 ;  /* 0x0000001f00247213 */ /* 0x000fe20000000000 */
[----:B------:R-:W-:Y:S01]  /*0b70*/  @!P3 IMAD.IADD R16, R16, 0x1, -R3 ;  /* 0x000000011010b824 */ /* 0x000fe200078e0a03 */
[----:B------:R-:W-:Y:S01]  /*0b80*/  ISETP.GT.U32.AND P3, PT, R3, R12, PT ;  /* 0x0000000c0300720c */ /* 0x000fe20003f64070 */
[----:B------:R-:W-:Y:S01]  /*0b90*/  IMAD.HI.U32 R9, R8, R22, RZ ;  /* 0x0000001608097227 */ /* 0x000fe200078e00ff */
[----:B------:R-:W-:-:S03]  /*0ba0*/  IABS R5, R2 ;  /* 0x0000000200057213 */ /* 0x000fc60000000000 */
[----:B------:R-:W-:Y:S01]  /*0bb0*/  @!P5 IMAD.IADD R14, R14, 0x1, -R3 ;  /* 0x000000010e0ed824 */ /* 0x000fe200078e0a03 */
[C---:B------:R-:W-:Y:S01]  /*0bc0*/  ISETP.GT.U32.AND P5, PT, R3.reuse, R16, PT ;  /* 0x000000100300720c */ /* 0x040fe20003fa4070 */
[----:B------:R-:W-:Y:S01]  /*0bd0*/  @!P6 IMAD.MOV R10, RZ, RZ, -R10 ;  /* 0x000000ffff0ae224 */ /* 0x000fe200078e0a0a */
[----:B------:R-:W-:Y:S01]  /*0be0*/  ISETP.GT.U32.AND P6, PT, R3, R18, PT ;  /* 0x000000120300720c */ /* 0x000fe20003fc4070 */
[----:B------:R-:W-:-:S04]  /*0bf0*/  IMAD.HI.U32 R13, R8, R24, RZ ;  /* 0x00000018080d7227 */ /* 0x000fc800078e00ff */
[----:B------:R-:W-:Y:S02]  /*0c00*/  IMAD.MOV R7, RZ, RZ, -R7 ;  /* 0x000000ffff077224 */ /* 0x000fe400078e0a07 */
[----:B------:R-:W-:Y:S02]  /*0c10*/  IMAD.MOV R9, RZ, RZ, -R9 ;  /* 0x000000ffff097224 */ /* 0x000fe400078e0a09 */
[----:B------:R-:W-:Y:S02]  /*0c20*/  IMAD.MOV R13, RZ, RZ, -R13 ;  /* 0x000000ffff0d7224 */ /* 0x000fe400078e0a0d */
[C---:B------:R-:W-:Y:S02]  /*0c30*/  IMAD R20, R3.reuse, R7, R20 ;  /* 0x0000000703147224 */ /* 0x040fe400078e0214 */
[C---:B------:R-:W-:Y:S02]  /*0c40*/  IMAD R22, R3.reuse, R9, R22 ;  /* 0x0000000903167224 */ /* 0x040fe400078e0216 */
[----:B------:R-:W-:-:S02]  /*0c50*/  IMAD R24, R3, R13, R24 ;  /* 0x0000000d03187224 */ /* 0x000fc400078e0218 */
[--C-:B------:R-:W-:Y:S01]  /*0c60*/  @!P3 IMAD.IADD R12, R12, 0x1, -R3.reuse ;  /* 0x000000010c0cb824 */ /* 0x100fe200078e0a03 */
[C---:B------:R-:W-:Y:S01]  /*0c70*/  ISETP.GT.U32.AND P3, PT, R3.reuse, R20, PT ;  /* 0x000000140300720c */ /* 0x040fe20003f64070 */
[----:B------:R-:W-:Y:S01]  /*0c80*/  @!P5 IMAD.IADD R16, R16, 0x1, -R3 ;  /* 0x000000011010d824 */ /* 0x000fe200078e0a03 */
[----:B------:R-:W-:Y:S01]  /*0c90*/  ISETP.GT.U32.AND P5, PT, R3, R22, PT ;  /* 0x000000160300720c */ /* 0x000fe20003fa4070 */
[----:B------:R-:W-:-:S04]  /*0ca0*/  IMAD.HI.U32 R7, R8, R26, RZ ;  /* 0x0000001a08077227 */ /* 0x000fc800078e00ff */
[----:B------:R-:W-:Y:S01]  /*0cb0*/  @!P6 IMAD.IADD R18, R18, 0x1, -R3 ;  /* 0x000000011212e824 */ /* 0x000fe200078e0a03 */
[----:B------:R-:W-:Y:S01]  /*0cc0*/  ISETP.GT.U32.AND P6, PT, R3, R24, PT ;  /* 0x000000180300720c */ /* 0x000fe20003fc4070 */
[----:B------:R-:W-:Y:S02]  /*0cd0*/  IMAD.MOV R7, RZ, RZ, -R7 ;  /* 0x000000ffff077224 */ /* 0x000fe400078e0a07 */
[----:B------:R-:W-:-:S04]  /*0ce0*/  IMAD.HI.U32 R9, R8, R28, RZ ;  /* 0x0000001c08097227 */ /* 0x000fc800078e00ff */
[----:B------:R-:W-:Y:S02]  /*0cf0*/  IMAD R26, R3, R7, R26 ;  /* 0x00000007031a7224 */ /* 0x000fe400078e021a */
[----:B------:R-:W-:Y:S02]  /*0d00*/  IMAD.MOV R9, RZ, RZ, -R9 ;  /* 0x000000ffff097224 */ /* 0x000fe400078e0a09 */
[----:B------:R-:W-:-:S04]  /*0d10*/  IMAD.HI.U32 R7, R8, R30, RZ ;  /* 0x0000001e08077227 */ /* 0x000fc800078e00ff */
[--C-:B------:R-:W-:Y:S01]  /*0d20*/  @!P3 IMAD.IADD R20, R20, 0x1, -R3.reuse ;  /* 0x000000011414b824 */ /* 0x100fe200078e0a03 */
[C---:B------:R-:W-:Y:S01]  /*0d30*/  ISETP.GT.U32.AND P3, PT, R3.reuse, R26, PT ;  /* 0x0000001a0300720c */ /* 0x040fe20003f64070 */
[----:B------:R-:W-:Y:S01]  /*0d40*/  @!P5 IMAD.IADD R22, R22, 0x1, -R3 ;  /* 0x000000011616d824 */ /* 0x000fe200078e0a03 */
[C---:B------:R-:W-:Y:S01]  /*0d50*/  ISETP.GT.U32.AND P5, PT, R3.reuse, R18, PT ;  /* 0x000000120300720c */ /* 0x040fe20003fa4070 */
[----:B------:R-:W-:Y:S02]  /*0d60*/  IMAD R28, R3, R9, R28 ;  /* 0x00000009031c7224 */ /* 0x000fe400078e021c */
[----:B------:R-:W-:Y:S02]  /*0d70*/  IMAD.MOV R7, RZ, RZ, -R7 ;  /* 0x000000ffff077224 */ /* 0x000fe400078e0a07 */
[----:B------:R-:W-:-:S04]  /*0d80*/  IMAD.HI.U32 R9, R8, R34, RZ ;  /* 0x0000002208097227 */ /* 0x000fc800078e00ff */
[----:B------:R-:W-:Y:S02]  /*0d90*/  IMAD.MOV.U32 R42, RZ, RZ, R14 ;  /* 0x000000ffff2a7224 */ /* 0x000fe400078e000e */
[----:B------:R-:W-:Y:S01]  /*0da0*/  @!P6 IMAD.IADD R24, R24, 0x1, -R3 ;  /* 0x000000011818e824 */ /* 0x000fe200078e0a03 */
[C---:B------:R-:W-:Y:S01]  /*0db0*/  ISETP.GT.U32.AND P6, PT, R3.reuse, R20, PT ;  /* 0x000000140300720c */ /* 0x040fe20003fc4070 */
[----:B------:R-:W-:Y:S02]  /*0dc0*/  IMAD R30, R3, R7, R30 ;  /* 0x00000007031e7224 */ /* 0x000fe400078e021e */
[----:B------:R-:W-:-:S04]  /*0dd0*/  IMAD.HI.U32 R7, R8, R32, RZ ;  /* 0x0000002008077227 */ /* 0x000fc800078e00ff */
[----:B------:R-:W-:Y:S02]  /*0de0*/  IMAD.MOV R9, RZ, RZ, -R9 ;  /* 0x000000ffff097224 */ /* 0x000fe400078e0a09 */
[----:B------:R-:W-:Y:S02]  /*0df0*/  IMAD.MOV.U32 R14, RZ, RZ, R12 ;  /* 0x000000ffff0e7224 */ /* 0x000fe400078e000c */
[----:B------:R-:W-:Y:S01]  /*0e00*/  @!P4 IMAD.MOV R42, RZ, RZ, -R42 ;  /* 0x000000ffff2ac224 */ /* 0x000fe200078e0a2a */
[C---:B------:R-:W-:Y:S01]  /*0e10*/  ISETP.GT.U32.AND P4, PT, R3.reuse, R22, PT ;  /* 0x000000160300720c */ /* 0x040fe20003f84070 */
[----:B------:R-:W-:Y:S02]  /*0e20*/  IMAD.MOV R13, RZ, RZ, -R7 ;  /* 0x000000ffff0d7224 */ /* 0x000fe400078e0a07 */
[----:B------:R-:W-:Y:S01]  /*0e30*/  IMAD R34, R3, R9, R34 ;  /* 0x0000000903227224 */ /* 0x000fe200078e0222 */
[----:B------:R-:W-:Y:S01]  /*0e40*/  LOP3.LUT R9, R11, 0x34, RZ, 0xfc, !PT ;  /* 0x000000340b097812 */ /* 0x000fe200078efcff */
[----:B------:R-:W-:Y:S01]  /*0e50*/  @!P2 IMAD.MOV R14, RZ, RZ, -R14 ;  /* 0x000000ffff0ea224 */ /* 0x000fe200078e0a0e */
[----:B------:R-:W-:Y:S01]  /*0e60*/  ISETP.GT.U32.AND P2, PT, R3, R24, PT ;  /* 0x000000180300720c */ /* 0x000fe20003f44070 */
[----:B------:R-:W-:Y:S01]  /*0e70*/  IMAD.HI.U32 R7, R8, R36, RZ ;  /* 0x0000002408077227 */ /* 0x000fe200078e00ff */
[----:B------:R-:W-:-:S02]  /*0e80*/  IABS R38, R9 ;  /* 0x0000000900267213 */ /* 0x000fc40000000000 */
[----:B------:R-:W-:Y:S01]  /*0e90*/  LOP3.LUT R11, R11, 0x38, RZ, 0xfc, !PT ;  /* 0x000000380b0b7812 */ /* 0x000fe200078efcff */
[----:B------:R-:W-:Y:S01]  /*0ea0*/  @!P5 IMAD.IADD R18, R18, 0x1, -R3 ;  /* 0x000000011212d824 */ /* 0x000fe200078e0a03 */
[C---:B------:R-:W-:Y:S01]  /*0eb0*/  ISETP.GT.U32.AND P5, PT, R3.reuse, R28, PT ;  /* 0x0000001c0300720c */ /* 0x040fe20003fa4070 */
[----:B------:R-:W-:Y:S01]  /*0ec0*/  IMAD.MOV R7, RZ, RZ, -R7 ;  /* 0x000000ffff077224 */ /* 0x000fe200078e0a07 */
[----:B------:R-:W-:Y:S01]  /*0ed0*/  IABS R40, R11 ;  /* 0x0000000b00287213 */ /* 0x000fe20000000000 */
[--C-:B------:R-:W-:Y:S02]  /*0ee0*/  @!P3 IMAD.IADD R26, R26, 0x1, -R3.reuse ;  /* 0x000000011a1ab824 */ /* 0x100fe400078e0a03 */
[C---:B------:R-:W-:Y:S02]  /*0ef0*/  IMAD R32, R3.reuse, R13, R32 ;  /* 0x0000000d03207224 */ /* 0x040fe400078e0220 */
[----:B------:R-:W-:Y:S01]  /*0f00*/  @!P6 IMAD.IADD R20, R20, 0x1, -R3 ;  /* 0x000000011414e824 */ /* 0x000fe200078e0a03 */
[C---:B------:R-:W-:Y:S01]  /*0f10*/  ISETP.GT.U32.AND P6, PT, R3.reuse, R30, PT ;  /* 0x0000001e0300720c */ /* 0x040fe20003fc4070 */
[C---:B------:R-:W-:Y:S01]  /*0f20*/  IMAD R36, R3.reuse, R7, R36 ;  /* 0x0000000703247224 */ /* 0x040fe200078e0224 */
[----:B------:R-:W-:Y:S01]  /*0f30*/  ISETP.GT.U32.AND P3, PT, R3, R26, PT ;  /* 0x0000001a0300720c */ /* 0x000fe20003f64070 */
[----:B------:R-:W-:-:S04]  /*0f40*/  IMAD.HI.U32 R7, R8, R38, RZ ;  /* 0x0000002608077227 */ /* 0x000fc800078e00ff */
[----:B------:R-:W-:Y:S01]  /*0f50*/  @!P4 IMAD.IADD R22, R22, 0x1, -R3 ;  /* 0x000000011616c824 */ /* 0x000fe200078e0a03 */
[C---:B------:R-:W-:Y:S01]  /*0f60*/  ISETP.GT.U32.AND P4, PT, R3.reuse, R32, PT ;  /* 0x000000200300720c */ /* 0x040fe20003f84070 */
[----:B------:R-:W-:Y:S02]  /*0f70*/  IMAD.MOV R7, RZ, RZ, -R7 ;  /* 0x000000ffff077224 */ /* 0x000fe400078e0a07 */
[--C-:B------:R-:W-:Y:S01]  /*0f80*/  @!P2 IMAD.IADD R24, R24, 0x1, -R3.reuse ;  /* 0x000000011818a824 */ /* 0x100fe200078e0a03 */
[C---:B------:R-:W-:Y:S01]  /*0f90*/  ISETP.GT.U32.AND P2, PT, R3.reuse, R34, PT ;  /* 0x000000220300720c */ /* 0x040fe20003f44070 */
[----:B------:R-:W-:Y:S02]  /*0fa0*/  IMAD R38, R3, R7, R38 ;  /* 0x0000000703267224 */ /* 0x000fe400078e0226 */
[--C-:B------:R-:W-:Y:S01]  /*0fb0*/  @!P5 IMAD.IADD R28, R28, 0x1, -R3.reuse ;  /* 0x000000011c1cd824 */ /* 0x100fe200078e0a03 */
[----:B------:R-:W-:Y:S01]  /*0fc0*/  ISETP.GE.AND P5, PT, R15, RZ, PT ;  /* 0x000000ff0f00720c */ /* 0x000fe20003fa6270 */
[--C-:B------:R-:W-:Y:S01]  /*0fd0*/  @!P6 IMAD.IADD R30, R30, 0x1, -R3.reuse ;  /* 0x000000011e1ee824 */ /* 0x100fe200078e0a03 */
[C---:B------:R-:W-:Y:S01]  /*0fe0*/  ISETP.GT.U32.AND P6, PT, R3.reuse, R38, PT ;  /* 0x000000260300720c */ /* 0x040fe20003fc4070 */
[----:B------:R-:W-:Y:S01]  /*0ff0*/  @!P0 IMAD.MOV R16, RZ, RZ, -R16 ;  /* 0x000000ffff108224 */ /* 0x000fe200078e0a10 */
[C---:B------:R-:W-:Y:S01]  /*1000*/  ISETP.GT.U32.AND P0, PT, R3.reuse, R28, PT ;  /* 0x0000001c0300720c */ /* 0x040fe20003f04070 */
[----:B------:R-:W-:Y:S01]  /*1010*/  @!P3 IMAD.IADD R26, R26, 0x1, -R3 ;  /* 0x000000011a1ab824 */ /* 0x000fe200078e0a03 */
[----:B------:R-:W-:Y:S01]  /*1020*/  ISETP.GT.U32.AND P3, PT, R3, R36, PT ;  /* 0x000000240300720c */ /* 0x000fe20003f64070 */
[----:B------:R-:W-:-:S04]  /*1030*/  IMAD.HI.U32 R8, R8, R40, RZ ;  /* 0x0000002808087227 */ /* 0x000fc800078e00ff */
[--C-:B------:R-:W-:Y:S01]  /*1040*/  @!P4 IMAD.IADD R32, R32, 0x1, -R3.reuse ;  /* 0x000000012020c824 */ /* 0x100fe200078e0a03 */
[----:B------:R-:W-:Y:S01]  /*1050*/  ISETP.GE.AND P4, PT, R17, RZ, PT ;  /* 0x000000ff1100720c */ /* 0x000fe20003f86270 */
[----:B------:R-:W-:Y:S02]  /*1060*/  IMAD.MOV R8, RZ, RZ, -R8 ;  /* 0x000000ffff087224 */ /* 0x000fe400078e0a08 */
[--C-:B------:R-:W-:Y:S01]  /*1070*/  @!P2 IMAD.IADD R34, R34, 0x1, -R3.reuse ;  /* 0x000000012222a824 */ /* 0x100fe200078e0a03 */
[----:B------:R-:W-:Y:S01]  /*1080*/  ISETP.GE.AND P2, PT, R19, RZ, PT ;  /* 0x000000ff1300720c */ /* 0x000fe20003f46270 */
[C---:B------:R-:W-:Y:S02]  /*1090*/  IMAD R40, R3.reuse, R8, R40 ;  /* 0x0000000803287224 */ /* 0x040fe400078e0228 */
[----:B------:R-:W-:Y:S01]  /*10a0*/  @!P1 IMAD.MOV R18, RZ, RZ, -R18 ;  /* 0x000000ffff129224 */ /* 0x000fe200078e0a12 */
[C---:B------:R-:W-:Y:S01]  /*10b0*/  ISETP.GT.U32.AND P1, PT, R3.reuse, R30, PT ;  /* 0x0000001e0300720c */ /* 0x040fe20003f24070 */
[--C-:B------:R-:W-:Y:S01]  /*10c0*/  @!P6 IMAD.IADD R38, R38, 0x1, -R3.reuse ;  /* 0x000000012626e824 */ /* 0x100fe200078e0a03 */
[C---:B------:R-:W-:Y:S01]  /*10d0*/  ISETP.GT.U32.AND P6, PT, R3.reuse, R32, PT ;  /* 0x000000200300720c */ /* 0x040fe20003fc4070 */
[--C-:B------:R-:W-:Y:S01]  /*10e0*/  @!P0 IMAD.IADD R28, R28, 0x1, -R3.reuse ;  /* 0x000000011c1c8824 */ /* 0x100fe200078e0a03 */
[----:B------:R-:W-:Y:S01]  /*10f0*/  ISETP.GT.U32.AND P0, PT, R3, R40, PT ;  /* 0x000000280300720c */ /* 0x000fe20003f04070 */
[----:B------:R-:W-:Y:S01]  /*1100*/  @!P3 IMAD.IADD R36, R36, 0x1, -R3 ;  /* 0x000000012424b824 */ /* 0x000fe200078e0a03 */
[----:B------:R-:W-:Y:S01]  /*1110*/  ISETP.GE.AND P3, PT, R21, RZ, PT ;  /* 0x000000ff1500720c */ /* 0x000fe20003f66270 */
[----:B------:R-:W-:Y:S01]  /*1120*/  @!P4 IMAD.MOV R22, RZ, RZ, -R22 ;  /* 0x000000ffff16c224 */ /* 0x000fe200078e0a16 */
[----:B------:R-:W-:Y:S01]  /*1130*/  ISETP.GE.AND P4, PT, R23, RZ, PT ;  /* 0x000000ff1700720c */ /* 0x000fe20003f86270 */
[----:B------:R-:W-:Y:S01]  /*1140*/  @!P2 IMAD.MOV R24, RZ, RZ, -R24 ;  /* 0x000000ffff18a224 */ /* 0x000fe200078e0a18 */
[----:B------:R-:W-:Y:S01]  /*1150*/  ISETP.GT.U32.AND P2, PT, R3, R36, PT ;  /* 0x000000240300720c */ /* 0x000fe20003f44070 */
[----:B------:R-:W-:-:S04]  /*1160*/  IMAD.HI.U32 R6, R6, R5, RZ ;  /* 0x0000000506067227 */ /* 0x000fc800078e00ff */
[--C-:B------:R-:W-:Y:S01]  /*1170*/  @!P1 IMAD.IADD R30, R30, 0x1, -R3.reuse ;  /* 0x000000011e1e9824 */ /* 0x100fe200078e0a03 */
[----:B------:R-:W-:Y:S01]  /*1180*/  ISETP.GE.AND P1, PT, R25, RZ, PT ;  /* 0x000000ff1900720c */ /* 0x000fe20003f26270 */
[----:B------:R-:W-:Y:S02]  /*1190*/  IMAD.MOV R6, RZ, RZ, -R6 ;  /* 0x000000ffff067224 */ /* 0x000fe400078e0a06 */
[--C-:B------:R-:W-:Y:S01]  /*11a0*/  @!P6 IMAD.IADD R32, R32, 0x1, -R3.reuse ;  /* 0x000000012020e824 */ /* 0x100fe200078e0a03 */
[----:B------:R-:W-:Y:S01]  /*11b0*/  ISETP.GE.AND P6, PT, R27, RZ, PT ;  /* 0x000000ff1b00720c */ /* 0x000fe20003fc6270 */
[----:B------:R-:W-:Y:S01]  /*11c0*/  @!P0 IMAD.IADD R40, R40, 0x1, -R3 ;  /* 0x0000000128288824 */ /* 0x000fe200078e0a03 */
[----:B------:R-:W-:Y:S01]  /*11d0*/  ISETP.GE.AND P0, PT, R9, RZ, PT ;  /* 0x000000ff0900720c */ /* 0x000fe20003f06270 */
[----:B------:R-:W-:Y:S02]  /*11e0*/  IMAD R5, R4, R6, R5 ;  /* 0x0000000604057224 */ /* 0x000fe400078e0205 */
[----:B------:R-:W-:-:S02]  /*11f0*/  IMAD.MOV.U32 R8, RZ, RZ, 0x1f ;  /* 0x0000001fff087424 */ /* 0x000fc400078e00ff */
[----:B------:R-:W-:Y:S01]  /*1200*/  @!P5 IMAD.MOV R20, RZ, RZ, -R20 ;  /* 0x000000ffff14d224 */ /* 0x000fe200078e0a14 */
[C---:B------:R-:W-:Y:S01]  /*1210*/  ISETP.GT.U32.AND P5, PT, R3.reuse, R34, PT ;  /* 0x000000220300720c */ /* 0x040fe20003fa4070 */
[----:B------:R-:W-:Y:S01]  /*1220*/  @!P3 IMAD.MOV R26, RZ, RZ, -R26 ;  /* 0x000000ffff1ab224 */ /* 0x000fe200078e0a1a */
[C---:B------:R-:W-:Y:S01]  /*1230*/  ISETP.GT.U32.AND P3, PT, R3.reuse, R38, PT ;  /* 0x000000260300720c */ /* 0x040fe20003f64070 */
[----:B------:R-:W-:Y:S01]  /*1240*/  @!P4 IMAD.MOV R28, RZ, RZ, -R28 ;  /* 0x000000ffff1cc224 */ /* 0x000fe200078e0a1c */
[----:B------:R-:W-:Y:S01]  /*1250*/  ISETP.GT.U32.AND P4, PT, R3, R40, PT ;  /* 0x000000280300720c */ /* 0x000fe20003f84070 */
[--C-:B------:R-:W-:Y:S01]  /*1260*/  @!P2 IMAD.IADD R36, R36, 0x1, -R3.reuse ;  /* 0x000000012424a824 */ /* 0x100fe200078e0a03 */
[----:B------:R-:W-:Y:S01]  /*1270*/  ISETP.GT.U32.AND P2, PT, R4, R5, PT ;  /* 0x000000050400720c */ /* 0x000fe20003f44070 */
[----:B------:R-:W-:Y:S01]  /*1280*/  @!P1 IMAD.MOV R30, RZ, RZ, -R30 ;  /* 0x000000ffff1e9224 */ /* 0x000fe200078e0a1e */
[----:B------:R-:W-:Y:S01]  /*1290*/  IADD3 R8, R8, c[0x0][0x180], RZ ;  /* 0x0000600008087a10 */ /* 0x000fe20007ffe0ff */
[----:B------:R-:W-:Y:S01]  /*12a0*/  @!P6 IMAD.MOV R32, RZ, RZ, -R32 ;  /* 0x000000ffff20e224 */ /* 0x000fe200078e0a20 */
[C---:B------:R-:W-:Y:S01]  /*12b0*/  ISETP.GE.AND P6, PT, R121.reuse, c[0x0][0x180], PT ;  /* 0x0000600079007a0c */ /* 0x040fe20003fc6270 */
[----:B------:R-:W-:Y:S01]  /*12c0*/  IMAD R7, R121, c[0x0][0x188], RZ ;  /* 0x0000620079077a24 */ /* 0x000fe200078e02ff */
[----:B------:R-:W-:Y:S01]  /*12d0*/  ISETP.GT.AND P1, PT, R8, 0x1f, PT ;  /* 0x0000001f0800780c */ /* 0x000fe20003f24270 */
[--C-:B------:R-:W-:Y:S01]  /*12e0*/  @!P5 IMAD.IADD R34, R34, 0x1, -R3.reuse ;  /* 0x000000012222d824 */ /* 0x100fe200078e0a03 */
[----:B------:R-:W-:Y:S01]  /*12f0*/  ISETP.GE.AND P5, PT, R29, RZ, PT ;  /* 0x000000ff1d00720c */ /* 0x000fe20003fa6270 */
[--C-:B------:R-:W-:Y:S01]  /*1300*/  @!P3 IMAD.IADD R38, R38, 0x1, -R3.reuse ;  /* 0x000000012626b824 */ /* 0x100fe200078e0a03 */
[----:B------:R-:W-:Y:S01]  /*1310*/  SEL R12, RZ, 0x4, !P1 ;  /* 0x00000004ff0c7807 */ /* 0x000fe20004800000 */
[----:B------:R-:W-:Y:S01]  /*1320*/  @!P4 IMAD.IADD R40, R40, 0x1, -R3 ;  /* 0x000000012828c824 */ /* 0x000fe200078e0a03 */
[----:B------:R-:W-:Y:S01]  /*1330*/  ISETP.GE.AND P3, PT, R31, RZ, PT ;  /* 0x000000ff1f00720c */ /* 0x000fe20003f66270 */
[----:B------:R-:W-:Y:S01]  /*1340*/  @!P2 IMAD.IADD R5, R5, 0x1, -R4 ;  /* 0x000000010505a824 */ /* 0x000fe200078e0a04 */
[----:B------:R-:W-:Y:S01]  /*1350*/  SEL R3, R12, RZ, !P6 ;  /* 0x000000ff0c037207 */ /* 0x000fe20007000000 */
[----:B------:R-:W-:Y:S01]  /*1360*/  @!P0 IMAD.MOV R38, RZ, RZ, -R38 ;  /* 0x000000ffff268224 */ /* 0x000fe200078e0a26 */
[----:B------:R-:W-:Y:S01]  /*1370*/  ISETP.GE.AND P6, PT, R11, RZ, PT ;  /* 0x000000ff0b00720c */ /* 0x000fe20003fc6270 */
[----:B------:R-:W-:Y:S01]  /*1380*/  IMAD R17, R98, 0x2, R7 ;  /* 0x0000000262117824 */ /* 0x000fe200078e0207 */
[----:B------:R-:W-:-:S02]  /*1390*/  ISETP.GT.U32.AND P2, PT, R4, R5, PT ;  /* 0x000000050400720c */ /* 0x000fc40003f44070 */
[----:B------:R-:W-:Y:S01]  /*13a0*/  ISETP.GE.AND P0, PT, R2, RZ, PT ;  /* 0x000000ff0200720c */ /* 0x000fe20003f06270 */
[----:B------:R-:W-:Y:S01]  /*13b0*/  @!P5 IMAD.MOV R34, RZ, RZ, -R34 ;  /* 0x000000ffff22d224 */ /* 0x000fe200078e0a22 */
[----:B------:R-:W-:-:S03]  /*13c0*/  ISETP.GE.AND P4, PT, R119, c[0x0][0x180], PT ;  /* 0x0000600077007a0c */ /* 0x000fc60003f86270 */
[----:B------:R-:W-:Y:S01]  /*13d0*/  @!P3 IMAD.MOV R36, RZ, RZ, -R36 ;  /* 0x000000ffff24b224 */ /* 0x000fe200078e0a24 */
[----:B------:R-:W-:Y:S02]  /*13e0*/  ISETP.GE.AND P3, PT, R117, c[0x0][0x180], PT ;  /* 0x0000600075007a0c */ /* 0x000fe40003f66270 */
[C---:B------:R-:W-:Y:S01]  /*13f0*/  SEL R6, R12.reuse, RZ, !P4 ;  /* 0x000000ff0c067207 */ /* 0x040fe20006000000 */
[----:B------:R-:W-:Y:S01]  /*1400*/  @!P6 IMAD.MOV R40, RZ, RZ, -R40 ;  /* 0x000000ffff28e224 */ /* 0x000fe200078e0a28 */
[----:B------:R-:W-:Y:S01]  /*1410*/  ISETP.NE.AND P6, PT, RZ, c[0x0][0x178], PT ;  /* 0x00005e00ff007a0c */ /* 0x000fe20003fc5270 */
[----:B------:R-:W-:Y:S01]  /*1420*/  @!P2 IMAD.IADD R5, R5, 0x1, -R4 ;  /* 0x000000010505a824 */ /* 0x000fe200078e0a04 */
[----:B------:R-:W-:Y:S02]  /*1430*/  SEL R4, R12, RZ, !P3 ;  /* 0x000000ff0c047207 */ /* 0x000fe40005800000 */
[----:B------:R-:W-:Y:S01]  /*1440*/  ISETP.GE.AND P3, PT, R115, c[0x0][0x180], PT ;  /* 0x0000600073007a0c */ /* 0x000fe20003f66270 */
[----:B------:R-:W-:Y:S01]  /*1450*/  IMAD.MOV.U32 R13, RZ, RZ, R5 ;  /* 0x000000ffff0d7224 */ /* 0x000fe200078e0005 */
[----:B------:R-:W-:-:S02]  /*1460*/  ISETP.NE.U32.AND P4, PT, R3, RZ, PT ;  /* 0x000000ff0300720c */ /* 0x000fc40003f85070 */
[----:B------:R-:W-:Y:S01]  /*1470*/  ISETP.NE.AND P2, PT, RZ, c[0x0][0x17c], PT ;  /* 0x00005f00ff007a0c */ /* 0x000fe20003f45270 */
[----:B------:R-:W-:Y:S01]  /*1480*/  @!P0 IMAD.MOV R13, RZ, RZ, -R13 ;  /* 0x000000ffff0d8224 */ /* 0x000fe200078e0a0d */
[----:B------:R-:W-:Y:S02]  /*1490*/  LOP3.LUT R3, RZ, c[0x0][0x17c], RZ, 0x33, !PT ;  /* 0x00005f00ff037a12 */ /* 0x000fe400078e33ff */
[----:B------:R-:W-:Y:S02]  /*14a0*/  SEL R5, R12, RZ, !P3 ;  /* 0x000000ff0c057207 */ /* 0x000fe40005800000 */
[----:B------:R-:W-:Y:S02]  /*14b0*/  @!P6 LOP3.LUT R13, RZ, c[0x0][0x178], RZ, 0x33, !PT ;  /* 0x00005e00ff0dea12 */ /* 0x000fe400078e33ff */
[----:B------:R-:W-:Y:S02]  /*14c0*/  SEL R43, R3, R16, !P2 ;  /* 0x00000010032b7207 */ /* 0x000fe40005000000 */
[----:B------:R-:W-:Y:S01]  /*14d0*/  ISETP.NE.U32.AND P3, PT, R5, RZ, PT ;  /* 0x000000ff0500720c */ /* 0x000fe20003f65070 */
[----:B------:R-:W-:Y:S01]  /*14e0*/  IMAD R13, R13, c[0x0][0x184], RZ ;  /* 0x000061000d0d7a24 */ /* 0x000fe200078e02ff */
[C---:B------:R-:W-:Y:S01]  /*14f0*/  SEL R49, R3.reuse, R32, !P2 ;  /* 0x0000002003317207 */ /* 0x040fe20005000000 */
[C---:B------:R-:W-:Y:S01]  /*1500*/  IMAD R5, R98.reuse, 0x2, R17 ;  /* 0x0000000262057824 */ /* 0x040fe200078e0211 */
[----:B------:R-:W-:Y:S01]  /*1510*/  SEL R39, R3, R10, !P2 ;  /* 0x0000000a03277207 */ /* 0x000fe20005000000 */
[----:B------:R-:W-:Y:S01]  /*1520*/  IMAD.SHL.U32 R16, R13, 0x4, RZ ;  /* 0x000000040d107824 */ /* 0x000fe200078e00ff */
[C---:B------:R-:W-:Y:S01]  /*1530*/  SEL R41, R3.reuse, R14, !P2 ;  /* 0x0000000e03297207 */ /* 0x040fe20005000000 */
[----:B------:R-:W-:Y:S01]  /*1540*/  IMAD R27, R98, 0x2, R5 ;  /* 0x00000002621b7824 */ /* 0x000fe200078e0205 */
[----:B------:R-:W-:-:S02]  /*1550*/  SEL R44, R3, R18, !P2 ;  /* 0x00000012032c7207 */ /* 0x000fc40005000000 */
[----:B------:R-:W-:Y:S01]  /*1560*/  IADD3 R32, P6, R16, c[0x0][0x160], RZ ;  /* 0x0000580010207a10 */ /* 0x000fe20007fde0ff */
[----:B------:R-:W-:Y:S01]  /*1570*/  IMAD R18, R41, c[0x0][0x190], RZ ;  /* 0x0000640029127a24 */ /* 0x000fe200078e02ff */
[----:B------:R-:W-:Y:S01]  /*1580*/  SEL R45, R3, R20, !P2 ;  /* 0x00000014032d7207 */ /* 0x000fe20005000000 */
[----:B------:R-:W-:Y:S01]  /*1590*/  IMAD R20, R43, c[0x0][0x190], RZ ;  /* 0x000064002b147a24 */ /* 0x000fe200078e02ff */
[C---:B------:R-:W-:Y:S01]  /*15a0*/  SEL R46, R3.reuse, R22, !P2 ;  /* 0x00000016032e7207 */ /* 0x040fe20005000000 */
[----:B------:R-:W-:Y:S01]  /*15b0*/  IMAD R22, R44, c[0x0][0x190], RZ ;  /* 0x000064002c167a24 */ /* 0x000fe200078e02ff */
[C---:B------:R-:W-:Y:S02]  /*15c0*/  SEL R47, R3.reuse, R24, !P2 ;  /* 0x00000018032f7207 */ /* 0x040fe40005000000 */
[C---:B------:R-:W-:Y:S02]  /*15d0*/  SEL R48, R3.reuse, R26, !P2 ;  /* 0x0000001a03307207 */ /* 0x040fe40005000000 */
[----:B------:R-:W-:Y:S01]  /*15e0*/  SEL R28, R3, R28, !P2 ;  /* 0x0000001c031c7207 */ /* 0x000fe20005000000 */
[----:B------:R-:W-:Y:S01]  /*15f0*/  IMAD R26, R47, c[0x0][0x190], RZ ;  /* 0x000064002f1a7a24 */ /* 0x000fe200078e02ff */
[----:B------:R-:W-:-:S02]  /*1600*/  SEL R30, R3, R30, !P2 ;  /* 0x0000001e031e7207 */ /* 0x000fc40005000000 */
[C---:B------:R-:W-:Y:S01]  /*1610*/  SEL R50, R3.reuse, R34, !P2 ;  /* 0x0000002203327207 */ /* 0x040fe20005000000 */
[----:B------:R-:W-:Y:S01]  /*1620*/  IMAD R28, R28, c[0x0][0x190], RZ ;  /* 0x000064001c1c7a24 */ /* 0x000fe200078e02ff */
[C---:B------:R-:W-:Y:S01]  /*1630*/  SEL R36, R3.reuse, R36, !P2 ;  /* 0x0000002403247207 */ /* 0x040fe20005000000 */
[----:B------:R-:W-:Y:S01]  /*1640*/  IMAD R30, R30, c[0x0][0x190], RZ ;  /* 0x000064001e1e7a24 */ /* 0x000fe200078e02ff */
[C---:B------:R-:W-:Y:S02]  /*1650*/  SEL R38, R3.reuse, R38, !P2 ;  /* 0x0000002603267207 */ /* 0x040fe40005000000 */
[C---:B------:R-:W-:Y:S02]  /*1660*/  SEL R40, R3.reuse, R40, !P2 ;  /* 0x0000002803287207 */ /* 0x040fe40005000000 */
[----:B------:R-:W-:Y:S01]  /*1670*/  SEL R42, R3, R42, !P2 ;  /* 0x0000002a032a7207 */ /* 0x000fe20005000000 */
[----:B------:R-:W-:Y:S01]  /*1680*/  IMAD R3, R98, 0x2, R27 ;  /* 0x0000000262037824 */ /* 0x000fe200078e021b */
[----:B------:R-:W-:-:S02]  /*1690*/  LEA.HI.X.SX32 R34, R13, c[0x0][0x164], 0x2, P6 ;  /* 0x000059000d227a11 */ /* 0x000fc400030f16ff */
[-C--:B------:R-:W-:Y:S01]  /*16a0*/  LEA R162, P2, R7, R32.reuse, 0x2 ;  /* 0x0000002007a27211 */ /* 0x080fe200078410ff */
[----:B------:R-:W-:Y:S01]  /*16b0*/  IMAD R9, R98, 0x2, R3 ;  /* 0x0000000262097824 */ /* 0x000fe200078e0203 */
[----:B------:R-:W-:Y:S01]  /*16c0*/  LEA R158, P6, R5, R32, 0x2 ;  /* 0x00000020059e7211 */ /* 0x000fe200078c10ff */
[----:B------:R-:W-:Y:S01]  /*16d0*/  IMAD R42, R42, c[0x0][0x190], RZ ;  /* 0x000064002a2a7a24 */ /* 0x000fe200078e02ff */
[----:B------:R-:W-:Y:S01]  /*16e0*/  ISETP.NE.U32.AND P0, PT, R4, RZ, PT ;  /* 0x000000ff0400720c */ /* 0x000fe20003f05070 */
[C---:B------:R-:W-:Y:S01]  /*16f0*/  IMAD R23, R98.reuse, 0x2, R9 ;  /* 0x0000000262177824 */ /* 0x040fe200078e0209 */
[----:B------:R-:W-:Y:S02]  /*1700*/  LEA.HI.X.SX32 R163, R7, R34, 0x2, P2 ;  /* 0x0000002207a37211 */ /* 0x000fe400010f16ff */
[----:B------:R-:W-:Y:S01]  /*1710*/  LEA R4, P2, R3, R32, 0x2 ;  /* 0x0000002003047211 */ /* 0x000fe200078410ff */
[C---:B------:R-:W-:Y:S01]  /*1720*/  IMAD R21, R98.reuse, 0x2, R23 ;  /* 0x0000000262157824 */ /* 0x040fe200078e0217 */
[-C--:B------:R-:W-:Y:S01]  /*1730*/  LEA.HI.X.SX32 R159, R5, R34.reuse, 0x2, P6 ;  /* 0x00000022059f7211 */ /* 0x080fe200030f16ff */
[----:B------:R1:W-:Y:S01]  /*1740*/  LDGSTS.E [R104], [R162.64], P4 ;  /* 0x00000000a2687fae */ /* 0x0003e2000a121846 */
[----:B------:R-:W-:Y:S01]  /*1750*/  ISETP.GE.AND P6, PT, R113, c[0x0][0x180], PT ;  /* 0x0000600071007a0c */ /* 0x000fe20003fc6270 */
[----:B------:R-:W-:Y:S01]  /*1760*/  IMAD R19, R98, 0x2, R21 ;  /* 0x0000000262137824 */ /* 0x000fe200078e0215 */
[----:B------:R-:W-:-:S02]  /*1770*/  LEA.HI.X.SX32 R5, R3, R34, 0x2, P2 ;  /* 0x0000002203057211 */ /* 0x000fc400010f16ff */
[----:B------:R-:W-:Y:S01]  /*1780*/  ISETP.NE.U32.AND P5, PT, R6, RZ, PT ;  /* 0x000000ff0600720c */ /* 0x000fe20003fa5070 */
[----:B------:R-:W-:Y:S01]  /*1790*/  IMAD R15, R98, 0x2, R19 ;  /* 0x00000002620f7824 */ /* 0x000fe200078e0213 */
[----:B------:R-:W-:Y:S02]  /*17a0*/  ISETP.GE.AND P2, PT, R111, c[0x0][0x180], PT ;  /* 0x000060006f007a0c */ /* 0x000fe40003f46270 */
[----:B------:R-:W-:Y:S01]  /*17b0*/  SEL R6, R12, RZ, !P6 ;  /* 0x000000ff0c067207 */ /* 0x000fe20007000000 */
[----:B------:R-:W-:Y:S01]  /*17c0*/  IMAD R29, R98, 0x2, R15 ;  /* 0x00000002621d7824 */ /* 0x000fe200078e020f */
[----:B------:R-:W-:Y:S02]  /*17d0*/  ISETP.GE.AND P6, PT, R109, c[0x0][0x180], PT ;  /* 0x000060006d007a0c */ /* 0x000fe40003fc6270 */
[----:B------:R-:W-:Y:S01]  /*17e0*/  SEL R7, R12, RZ, !P2 ;  /* 0x000000ff0c077207 */ /* 0x000fe20005000000 */
[----:B------:R-:W-:Y:S01]  /*17f0*/  IMAD R31, R98, 0x2, R29 ;  /* 0x00000002621f7824 */ /* 0x000fe200078e021d */
[----:B------:R-:W-:-:S02]  /*1800*/  ISETP.NE.U32.AND P2, PT, R6, RZ, PT ;  /* 0x000000ff0600720c */ /* 0x000fc40003f45070 */
[----:B------:R-:W-:Y:S01]  /*1810*/  LEA R6, P4, R23, R32, 0x2 ;  /* 0x0000002017067211 */ /* 0x000fe200078810ff */
[----:B------:R1:W-:Y:S01]  /*1820*/  LDGSTS.E [R104+0x400], [R158.64], P5 ;  /* 0x004000009e687fae */ /* 0x0003e2000a921846 */
[----:B------:R-:W-:Y:S02]  /*1830*/  SEL R10, R12, RZ, !P6 ;  /* 0x000000ff0c0a7207 */ /* 0x000fe40007000000 */
[----:B------:R-:W-:Y:S01]  /*1840*/  ISETP.NE.U32.AND P6, PT, R7, RZ, PT ;  /* 0x000000ff0700720c */ /* 0x000fe20003fc5070 */
[----:B------:R2:W-:Y:S01]  /*1850*/  LDGSTS.E [R104+0x800], [R4.64], P0 ;  /* 0x0080000004687fae */ /* 0x0005e20008121846 */
[----:B------:R-:W-:Y:S02]  /*1860*/  LEA.HI.X.SX32 R7, R23, R34, 0x2, P4 ;  /* 0x0000002217077211 */ /* 0x000fe400020f16ff */
[----:B------:R-:W-:Y:S02]  /*1870*/  ISETP.NE.U32.AND P5, PT, R10, RZ, PT ;  /* 0x000000ff0a00720c */ /* 0x000fe40003fa5070 */
[----:B------:R-:W-:Y:S01]  /*1880*/  LEA R10, P4, R19, R32, 0x2 ;  /* 0x00000020130a7211 */ /* 0x000fe200078810ff */
[----:B------:R3:W-:Y:S01]  /*1890*/  LDGSTS.E [R104+0xc00], [R6.64], P3 ;  /* 0x00c0000006687fae */ /* 0x0007e20009921846 */
[----:B------:R-:W-:-:S02]  /*18a0*/  ISETP.GE.AND P3, PT, R107, c[0x0][0x180], PT ;  /* 0x000060006b007a0c */ /* 0x000fc40003f66270 */
[----:B------:R-:W-:Y:S02]  /*18b0*/  ISETP.GE.AND P0, PT, R120, c[0x0][0x180], PT ;  /* 0x0000600078007a0c */ /* 0x000fe40003f06270 */
[----:B------:R-:W-:Y:S01]  /*18c0*/  SEL R14, R12, RZ, !P3 ;  /* 0x000000ff0c0e7207 */ /* 0x000fe20005800000 */
[C---:B--2---:R-:W-:Y:S01]  /*18d0*/  IMAD R5, R98.reuse, 0x2, R31 ;  /* 0x0000000262057824 */ /* 0x044fe200078e021f */
[----:B------:R-:W-:Y:S02]  /*18e0*/  LEA R24, P3, R29, R32, 0x2 ;  /* 0x000000201d187211 */ /* 0x000fe400078610ff */
[-C--:B------:R-:W-:Y:S01]  /*18f0*/  LEA.HI.X.SX32 R11, R19, R34.reuse, 0x2, P4 ;  /* 0x00000022130b7211 */ /* 0x080fe200020f16ff */
[----:B------:R-:W-:Y:S01]  /*1900*/  IMAD R33, R98, 0x2, R5 ;  /* 0x0000000262217824 */ /* 0x000fe200078e0205 */
[----:B------:R-:W-:Y:S02]  /*1910*/  LEA.HI.X.SX32 R25, R29, R34, 0x2, P3 ;  /* 0x000000221d197211 */ /* 0x000fe400018f16ff */
[----:B------:R-:W-:Y:S01]  /*1920*/  SEL R4, R12, RZ, !P0 ;  /* 0x000000ff0c047207 */ /* 0x000fe20004000000 */
[----:B------:R2:W-:Y:S01]  /*1930*/  LDGSTS.E [R104+0x1000], [R10.64], P2 ;  /* 0x010000000a687fae */ /* 0x0005e20009121846 */
[----:B------:R-:W-:Y:S01]  /*1940*/  ISETP.GE.AND P4, PT, R118, c[0x0][0x180], PT ;  /* 0x0000600076007a0c */ /* 0x000fe20003f86270 */
[----:B------:R-:W-:Y:S01]  /*1950*/  IMAD R35, R98, 0x2, R33 ;  /* 0x0000000262237824 */ /* 0x000fe200078e0221 */
[----:B------:R-:W-:Y:S01]  /*1960*/  ISETP.NE.U32.AND P3, PT, R4, RZ, PT ;  /* 0x000000ff0400720c */ /* 0x000fe20003f65070 */
[----:B------:R4:W-:Y:S01]  /*1970*/  LDGSTS.E [R104+0x1400], [R24.64], P6 ;  /* 0x0140000018687fae */ /* 0x0009e2000b121846 */
[----:B------:R-:W-:-:S02]  /*1980*/  LEA R4, P6, R5, R32, 0x2 ;  /* 0x0000002005047211 */ /* 0x000fc400078c10ff */
[----:B------:R-:W-:Y:S02]  /*1990*/  ISETP.NE.U32.AND P0, PT, R14, RZ, PT ;  /* 0x000000ff0e00720c */ /* 0x000fe40003f05070 */
[----:B------:R-:W-:Y:S02]  /*19a0*/  ISETP.GE.AND P2, PT, R116, c[0x0][0x180], PT ;  /* 0x0000600074007a0c */ /* 0x000fe40003f46270 */
[C---:B---3--:R-:W-:Y:S02]  /*19b0*/  SEL R7, R12.reuse, RZ, !P4 ;  /* 0x000000ff0c077207 */ /* 0x048fe40006000000 */
[----:B------:R-:W-:Y:S02]  /*19c0*/  LEA.HI.X.SX32 R5, R5, R34, 0x2, P6 ;  /* 0x0000002205057211 */ /* 0x000fe400030f16ff */
[----:B------:R-:W-:Y:S02]  /*19d0*/  LEA R6, P6, R35, R32, 0x2 ;  /* 0x0000002023067211 */ /* 0x000fe400078c10ff */
[----:B--2---:R-:W-:Y:S01]  /*19e0*/  SEL R10, R12, RZ, !P2 ;  /* 0x000000ff0c0a7207 */ /* 0x004fe20005000000 */
[----:B------:R2:W-:Y:S01]  /*19f0*/  LDGSTS.E [R104+0x1800], [R4.64], P5 ;  /* 0x0180000004687fae */ /* 0x0005e2000a921846 */
[----:B------:R-:W-:-:S02]  /*1a00*/  ISETP.NE.U32.AND P2, PT, R7, RZ, PT ;  /* 0x000000ff0700720c */ /* 0x000fc40003f45070 */
[----:B------:R-:W-:Y:S01]  /*1a10*/  LEA.HI.X.SX32 R7, R35, R34, 0x2, P6 ;  /* 0x0000002223077211 */ /* 0x000fe200030f16ff */
[----:B------:R-:W-:Y:S01]  /*1a20*/  IMAD R35, R98, 0x2, R35 ;  /* 0x0000000262237824 */ /* 0x000fe200078e0223 */
[----:B------:R-:W-:Y:S02]  /*1a30*/  ISETP.GE.AND P4, PT, R114, c[0x0][0x180], PT ;  /* 0x0000600072007a0c */ /* 0x000fe40003f86270 */
[-C--:B------:R-:W-:Y:S01]  /*1a40*/  LEA R156, P6, R27, R32.reuse, 0x2 ;  /* 0x000000201b9c7211 */ /* 0x080fe200078c10ff */
[----:B------:R3:W-:Y:S01]  /*1a50*/  LDGSTS.E [R104+0x1c00], [R6.64], P0 ;  /* 0x01c0000006687fae */ /* 0x0007e20008121846 */
[----:B------:R-:W-:Y:S02]  /*1a60*/  LEA R160, P0, R17, R32, 0x2 ;  /* 0x0000002011a07211 */ /* 0x000fe400078010ff */
[----:B------:R-:W-:Y:S02]  /*1a70*/  SEL R11, R12, RZ, !P4 ;  /* 0x000000ff0c0b7207 */ /* 0x000fe40006000000 */
[----:B------:R-:W-:-:S02]  /*1a80*/  ISETP.NE.U32.AND P4, PT, R10, RZ, PT ;  /* 0x000000ff0a00720c */ /* 0x000fc40003f85070 */
[----:B------:R-:W-:Y:S01]  /*1a90*/  LEA.HI.X.SX32 R161, R17, R34, 0x2, P0 ;  /* 0x0000002211a17211 */ /* 0x000fe200000f16ff */
[----:B------:R-:W-:Y:S01]  /*1aa0*/  IMAD R17, R39, c[0x0][0x190], RZ ;  /* 0x0000640027117a24 */ /* 0x000fe200078e02ff */
[----:B------:R-:W-:Y:S02]  /*1ab0*/  LEA R10, P0, R9, R32, 0x2 ;  /* 0x00000020090a7211 */ /* 0x000fe400078010ff */
[----:B------:R-:W-:Y:S01]  /*1ac0*/  ISETP.NE.U32.AND P5, PT, R11, RZ, PT ;  /* 0x000000ff0b00720c */ /* 0x000fe20003fa5070 */
[----:B------:R1:W-:Y:S01]  /*1ad0*/  LDGSTS.E [R103+0x200], [R160.64], P3 ;  /* 0x00200000a0677fae */ /* 0x0003e20009921846 */
[----:B------:R-:W-:Y:S01]  /*1ae0*/  LEA.HI.X.SX32 R157, R27, R34, 0x2, P6 ;  /* 0x000000221b9d7211 */ /* 0x000fe200030f16ff */
[----:B------:R-:W-:Y:S01]  /*1af0*/  IMAD R27, R48, c[0x0][0x190], RZ ;  /* 0x00006400301b7a24 */ /* 0x000fe200078e02ff */
[----:B----4-:R-:W-:Y:S02]  /*1b00*/  LEA R24, P6, R21, R32, 0x2 ;  /* 0x0000002015187211 */ /* 0x010fe400078c10ff */
[----:B------:R-:W-:Y:S01]  /*1b10*/  LEA.HI.X.SX32 R11, R9, R34, 0x2, P0 ;  /* 0x00000022090b7211 */ /* 0x000fe200000f16ff */
[----:B------:R1:W-:Y:S01]  /*1b20*/  LDGSTS.E [R103+0x600], [R156.64], P2 ;  /* 0x006000009c677fae */ /* 0x0003e20009121846 */
[----:B------:R-:W-:-:S02]  /*1b30*/  ISETP.GE.AND P0, PT, R112, c[0x0][0x180], PT ;  /* 0x0000600070007a0c */ /* 0x000fc40003f06270 */
[----:B------:R-:W-:Y:S01]  /*1b40*/  LEA.HI.X.SX32 R25, R21, R34, 0x2, P6 ;  /* 0x0000002215197211 */ /* 0x000fe200030f16ff */
[----:B------:R4:W-:Y:S01]  /*1b50*/  LDGSTS.E [R103+0xa00], [R10.64], P4 ;  /* 0x00a000000a677fae */ /* 0x0009e2000a121846 */
[----:B------:R-:W-:Y:S02]  /*1b60*/  ISETP.GE.AND P6, PT, R110, c[0x0][0x180], PT ;  /* 0x000060006e007a0c */ /* 0x000fe40003fc6270 */
[----:B--2---:R-:W-:Y:S01]  /*1b70*/  SEL R4, R12, RZ, !P0 ;  /* 0x000000ff0c047207 */ /* 0x004fe20004000000 */
[----:B------:R2:W-:Y:S01]  /*1b80*/  LDGSTS.E [R103+0xe00], [R24.64], P5 ;  /* 0x00e0000018677fae */ /* 0x0005e2000a921846 */
[----:B------:R-:W-:Y:S02]  /*1b90*/  ISETP.GE.AND P0, PT, R108, c[0x0][0x180], PT ;  /* 0x000060006c007a0c */ /* 0x000fe40003f06270 */
[----:B---3--:R-:W-:Y:S02]  /*1ba0*/  SEL R6, R12, RZ, !P6 ;  /* 0x000000ff0c067207 */ /* 0x008fe40007000000 */
[----:B------:R-:W-:Y:S01]  /*1bb0*/  ISETP.NE.U32.AND P3, PT, R4, RZ, PT ;  /* 0x000000ff0400720c */ /* 0x000fe20003f65070 */
[----:B------:R-:W-:Y:S01]  /*1bc0*/  IMAD R4, R105, c[0x0][0x18c], RZ ;  /* 0x0000630069047a24 */ /* 0x000fe200078e02ff */
[----:B------:R-:W-:-:S02]  /*1bd0*/  ISETP.GE.AND P6, PT, R106, c[0x0][0x180], PT ;  /* 0x000060006a007a0c */ /* 0x000fc40003fc6270 */
[----:B------:R-:W-:Y:S02]  /*1be0*/  SEL R5, R12, RZ, !P0 ;  /* 0x000000ff0c057207 */ /* 0x000fe40004000000 */
[----:B------:R-:W-:Y:S01]  /*1bf0*/  ISETP.NE.U32.AND P0, PT, R6, RZ, PT ;  /* 0x000000ff0600720c */ /* 0x000fe20003f05070 */
[----:B--2---:R-:W-:Y:S01]  /*1c00*/  IMAD R24, R45, c[0x0][0x190], RZ ;  /* 0x000064002d187a24 */ /* 0x004fe200078e02ff */
[----:B------:R-:W-:Y:S01]  /*1c10*/  SEL R6, R12, RZ, !P6 ;  /* 0x000000ff0c067207 */ /* 0x000fe20007000000 */
[----:B------:R-:W-:Y:S01]  /*1c20*/  IMAD R25, R46, c[0x0][0x190], RZ ;  /* 0x000064002e197a24 */ /* 0x000fe200078e02ff */
[C---:B------:R-:W-:Y:S02]  /*1c30*/  LEA R125, P6, R4.reuse, c[0x0][0x168], 0x2 ;  /* 0x00005a00047d7a11 */ /* 0x040fe400078c10ff */
[----:B------:R-:W-:Y:S02]  /*1c40*/  ISETP.NE.U32.AND P2, PT, R5, RZ, PT ;  /* 0x000000ff0500720c */ /* 0x000fe40003f45070 */
[----:B------:R-:W-:-:S02]  /*1c50*/  LEA.HI.X.SX32 R37, R4, c[0x0][0x16c], 0x2, P6 ;  /* 0x00005b0004257a11 */ /* 0x000fc400030f16ff */
[C---:B------:R-:W-:Y:S02]  /*1c60*/  LEA R4, P5, R33.reuse, R32, 0x2 ;  /* 0x0000002021047211 */ /* 0x040fe400078a10ff */
[----:B------:R-:W-:Y:S02]  /*1c70*/  ISETP.NE.U32.AND P4, PT, R6, RZ, PT ;  /* 0x000000ff0600720c */ /* 0x000fe40003f85070 */
[----:B------:R-:W-:Y:S02]  /*1c80*/  LEA.HI.X.SX32 R5, R33, R34, 0x2, P5 ;  /* 0x0000002221057211 */ /* 0x000fe400028f16ff */
[C---:B------:R-:W-:Y:S02]  /*1c90*/  LEA R6, P5, R35.reuse, R32, 0x2 ;  /* 0x0000002023067211 */ /* 0x040fe400078a10ff */
[----:B------:R-:W-:Y:S02]  /*1ca0*/  LEA R152, P6, R18, R125, 0x2 ;  /* 0x0000007d12987211 */ /* 0x000fe400078c10ff */
[----:B------:R-:W-:-:S02]  /*1cb0*/  LEA.HI.X.SX32 R7, R35, R34, 0x2, P5 ;  /* 0x0000002223077211 */ /* 0x000fc400028f16ff */
[C---:B----4-:R-:W-:Y:S02]  /*1cc0*/  LEA R10, P5, R15.reuse, R32, 0x2 ;  /* 0x000000200f0a7211 */ /* 0x050fe400078a10ff */
[----:B------:R-:W-:Y:S01]  /*1cd0*/  LEA.HI.X.SX32 R153, R18, R37, 0x2, P6 ;  /* 0x0000002512997211 */ /* 0x000fe200030f16ff */
[----:B------:R-:W-:Y:S01]  /*1ce0*/  IMAD R18, R50, c[0x0][0x190], RZ ;  /* 0x0000640032127a24 */ /* 0x000fe200078e02ff */
[----:B------:R-:W-:Y:S02]  /*1cf0*/  LEA.HI.X.SX32 R11, R15, R34, 0x2, P5 ;  /* 0x000000220f0b7211 */ /* 0x000fe400028f16ff */
[CC--:B------:R-:W-:Y:S02]  /*1d00*/  LEA R154, P5, R17.reuse, R125.reuse, 0x2 ;  /* 0x0000007d119a7211 */ /* 0x0c0fe400078a10ff */
[----:B------:R-:W-:Y:S01]  /*1d10*/  LEA R148, P6, R22, R125, 0x2 ;  /* 0x0000007d16947211 */ /* 0x000fe200078c10ff */
[----:B------:R1:W-:Y:S01]  /*1d20*/  LDGSTS.E [R103+0x1200], [R10.64], P3 ;  /* 0x012000000a677fae */ /* 0x0003e20009921846 */
[----:B------:R-:W-:Y:S01]  /*1d30*/  LEA.HI.X.SX32 R155, R17, R37, 0x2, P5 ;  /* 0x00000025119b7211 */ /* 0x000fe200028f16ff */
[----:B------:R-:W-:Y:S01]  /*1d40*/  IMAD R17, R49, c[0x0][0x190], RZ ;  /* 0x0000640031117a24 */ /* 0x000fe200078e02ff */
[----:B------:R-:W-:-:S02]  /*1d50*/  LEA R150, P5, R20, R125, 0x2 ;  /* 0x0000007d14967211 */ /* 0x000fc400078a10ff */
[-C--:B------:R-:W-:Y:S01]  /*1d60*/  LEA.HI.X.SX32 R149, R22, R37.reuse, 0x2, P6 ;  /* 0x0000002516957211 */ /* 0x080fe200030f16ff */
[----:B------:R-:W-:Y:S01]  /*1d70*/  IMAD R22, R38, c[0x0][0x190], RZ ;  /* 0x0000640026167a24 */ /* 0x000fe200078e02ff */
[----:B------:R-:W-:Y:S01]  /*1d80*/  LEA.HI.X.SX32 R151, R20, R37, 0x2, P5 ;  /* 0x0000002514977211 */ /* 0x000fe200028f16ff */
[----:B------:R-:W-:Y:S01]  /*1d90*/  IMAD R20, R36, c[0x0][0x190], RZ ;  /* 0x0000640024147a24 */ /* 0x000fe200078e02ff */
[CC--:B------:R-:W-:Y:S02]  /*1da0*/  LEA R146, P5, R24.reuse, R125.reuse, 0x2 ;  /* 0x0000007d18927211 */ /* 0x0c0fe400078a10ff */
[----:B------:R-:W-:Y:S02]  /*1db0*/  LEA R144, P6, R25, R125, 0x2 ;  /* 0x0000007d19907211 */ /* 0x000fe400078c10ff */
[----:B------:R-:W-:Y:S01]  /*1dc0*/  LEA.HI.X.SX32 R147, R24, R37, 0x2, P5 ;  /* 0x0000002518937211 */ /* 0x000fe200028f16ff */
[----:B------:R-:W-:Y:S01]  /*1dd0*/  IMAD R24, R40, c[0x0][0x190], RZ ;  /* 0x0000640028187a24 */ /* 0x000fe200078e02ff */
[----:B------:R-:W-:-:S02]  /*1de0*/  LEA R142, P5, R26, R125, 0x2 ;  /* 0x0000007d1a8e7211 */ /* 0x000fc400078a10ff */
[----:B------:R-:W-:Y:S02]  /*1df0*/  LEA.HI.X.SX32 R145, R25, R37, 0x2, P6 ;  /* 0x0000002519917211 */ /* 0x000fe400030f16ff */
[C---:B------:R-:W-:Y:S02]  /*1e00*/  LEA R140, P6, R27.reuse, R125, 0x2 ;  /* 0x0000007d1b8c7211 */ /* 0x040fe400078c10ff */
[----:B------:R-:W-:Y:S02]  /*1e10*/  LEA.HI.X.SX32 R143, R26, R37, 0x2, P5 ;  /* 0x000000251a8f7211 */ /* 0x000fe400028f16ff */
[----:B------:R-:W-:Y:S02]  /*1e20*/  LEA R138, P5, R28, R125, 0x2 ;  /* 0x0000007d1c8a7211 */ /* 0x000fe400078a10ff */
[----:B------:R-:W-:Y:S02]  /*1e30*/  LEA.HI.X.SX32 R141, R27, R37, 0x2, P6 ;  /* 0x000000251b8d7211 */ /* 0x000fe400030f16ff */
        /* <DEDUP_REMOVED lines=8> */
[----:B------:R-:W-:Y:S02]  /*1ec0*/  LEA R128, P6, R22, R125, 0x2 ;  /* 0x0000007d16807211 */ /* 0x000fe400078c10ff */
[----:B------:R-:W-:Y:S02]  /*1ed0*/  LEA.HI.X.SX32 R131, R20, R37, 0x2, P5 ;  /* 0x0000002514837211 */ /* 0x000fe400028f16ff */
[----:B------:R-:W-:Y:S02]  /*1ee0*/  LEA R126, P5, R24, R125, 0x2 ;  /* 0x0000007d187e7211 */ /* 0x000fe400078a10ff */
[----:B------:R-:W-:Y:S02]  /*1ef0*/  LEA.HI.X.SX32 R129, R22, R37, 0x2, P6 ;  /* 0x0000002516817211 */ /* 0x000fe400030f16ff */
[----:B------:R-:W-:-:S02]  /*1f00*/  ISETP.GE.AND P6, PT, R105, c[0x0][0x180], PT ;  /* 0x0000600069007a0c */ /* 0x000fc40003fc6270 */
[----:B------:R-:W-:Y:S02]  /*1f10*/  LEA.HI.X.SX32 R127, R24, R37, 0x2, P5 ;  /* 0x00000025187f7211 */ /* 0x000fe400028f16ff */
[C---:B------:R-:W-:Y:S02]  /*1f20*/  LEA R24, P5, R31.reuse, R32, 0x2 ;  /* 0x000000201f187211 */ /* 0x040fe400078a10ff */
[----:B------:R-:W-:Y:S02]  /*1f30*/  SEL R12, R12, RZ, !P6 ;  /* 0x000000ff0c0c7207 */ /* 0x000fe40007000000 */
[----:B------:R-:W-:Y:S02]  /*1f40*/  LEA.HI.X.SX32 R25, R31, R34, 0x2, P5 ;  /* 0x000000221f197211 */ /* 0x000fe400028f16ff */
[----:B------:R-:W-:Y:S02]  /*1f50*/  LOP3.LUT R14, R91, 0x60, RZ, 0xc0, !PT ;  /* 0x000000605b0e7812 */ /* 0x000fe400078ec0ff */
[----:B------:R-:W-:Y:S01]  /*1f60*/  ISETP.NE.U32.AND P5, PT, R12, RZ, PT ;  /* 0x000000ff0c00720c */ /* 0x000fe20003fa5070 */
[----:B------:R1:W-:Y:S01]  /*1f70*/  LDGSTS.E [R103+0x1600], [R24.64], P0 ;  /* 0x0160000018677fae */ /* 0x0003e20008121846 */
[----:B------:R-:W-:-:S02]  /*1f80*/  SHF.R.U32.HI R17, RZ, 0x1, R14 ;  /* 0x00000001ff117819 */ /* 0x000fc4000001160e */
[----:B------:R-:W-:Y:S01]  /*1f90*/  LEA R124, P6, R42, R125, 0x2 ;  /* 0x0000007d2a7c7211 */ /* 0x000fe200078c10ff */
[----:B------:R1:W-:Y:S01]  /*1fa0*/  LDGSTS.E [R103+0x1a00], [R4.64], P2 ;  /* 0x01a0000004677fae */ /* 0x0003e20009121846 */
[----:B------:R-:W-:Y:S02]  /*1fb0*/  LOP3.LUT R102, R102, R17, RZ, 0x3c, !PT ;  /* 0x0000001166667212 */ /* 0x000fe400078e3cff */
[----:B------:R-:W-:Y:S01]  /*1fc0*/  LEA.HI.X.SX32 R125, R42, R37, 0x2, P6 ;  /* 0x000000252a7d7211 */ /* 0x000fe200030f16ff */
[----:B------:R1:W-:Y:S01]  /*1fd0*/  LDGSTS.E [R103+0x1e00], [R6.64], P4 ;  /* 0x01e0000006677fae */ /* 0x0003e2000a121846 */
[----:B------:R-:W-:-:S03]  /*1fe0*/  LOP3.LUT R101, R102, 0x40, RZ, 0x3c, !PT ;  /* 0x0000004066657812 */ /* 0x000fc600078e3cff */
[----:B------:R-:W0:Y:S04]  /*1ff0*/  LDGDEPBAR ;  /* 0x00000000000079af */ /* 0x000e280000000000 */
[----:B------:R1:W-:Y:S04]  /*2000*/  LDGSTS.E [R102+0x2000], [R154.64], P5 ;  /* 0x020000009a667fae */ /* 0x0003e8000a921846 */
        /* <DEDUP_REMOVED lines=15> */
[----:B------:R-:W0:Y:S01]  /*2100*/  LDGDEPBAR ;  /* 0x00000000000079af */ /* 0x000e220000000000 */
[----:B------:R-:W-:Y:S05]  /*2110*/  @P1 BRA `(.L_x_0) ;  /* 0x0000012000001947 */ /* 0x000fea0003800000 */
[----:B------:R-:W-:Y:S01]  /*2120*/  IMAD.SHL.U32 R92, R91, 0x20, RZ ;  /* 0x000000205b5c7824 */ /* 0x000fe200078e00ff */
[----:B------:R-:W-:Y:S01]  /*2130*/  CS2R R68, SRZ ;  /* 0x0000000000447805 */ /* 0x000fe2000001ff00 */
        /* <DEDUP_REMOVED lines=15> */
[----:B------:R-:W-:Y:S05]  /*2230*/  BRA `(.L_x_1) ;  /* 0x000015d000007947 */ /* 0x000fea0003800000 */
.L_x_0:
[----:B-1----:R-:W-:Y:S01]  /*2240*/  SHF.R.S32.HI R4, RZ, 0x1f, R13 ;  /* 0x0000001fff047819 */ /* 0x002fe2000001140d */
[----:B------:R-:W-:Y:S01]  /*2250*/  IMAD R18, R109, c[0x0][0x188], RZ ;  /* 0x000062006d127a24 */ /* 0x000fe200078e02ff */
[----:B------:R-:W-:Y:S01]  /*2260*/  SHF.R.S32.HI R6, RZ, 0x1f, R29 ;  /* 0x0000001fff067819 */ /* 0x000fe2000001141d */
[----:B------:R-:W-:Y:S01]  /*2270*/  IMAD.SHL.U32 R92, R91, 0x20, RZ ;  /* 0x000000205b5c7824 */ /* 0x000fe200078e00ff */
[----:B------:R-:W-:Y:S01]  /*2280*/  SHF.L.U64.HI R34, R13, 0x2, R4 ;  /* 0x000000020d227819 */ /* 0x000fe20000010204 */
[----:B------:R-:W-:Y:S01]  /*2290*/  IMAD.SHL.U32 R27, R18, 0x4, RZ ;  /* 0x00000004121b7824 */ /* 0x000fe200078e00ff */
[----:B------:R-:W-:Y:S01]  /*22a0*/  SHF.R.S32.HI R5, RZ, 0x1f, R8 ;  /* 0x0000001fff057819 */ /* 0x000fe20000011408 */
[----:B------:R-:W-:Y:S01]  /*22b0*/  IMAD.MOV.U32 R99, RZ, RZ, c[0x0][0x18c] ;  /* 0x00006300ff637624 */ /* 0x000fe200078e00ff */
[-C--:B------:R-:W-:Y:S01]  /*22c0*/  LEA R30, P1, R29, R16.reuse, 0x2 ;  /* 0x000000101d1e7211 */ /* 0x080fe200078210ff */
[----:B------:R-:W-:Y:S01]  /*22d0*/  IMAD.SHL.U32 R98, R98, 0x20, RZ ;  /* 0x0000002062627824 */ /* 0x000fe200078e00ff */
[----:B------:R-:W-:Y:S01]  /*22e0*/  SHF.R.S32.HI R4, RZ, 0x1f, R15 ;  /* 0x0000001fff047819 */ /* 0x000fe2000001140f */
[----:B------:R-:W-:Y:S01]  /*22f0*/  CS2R R68, SRZ ;  /* 0x0000000000447805 */ /* 0x000fe2000001ff00 */
[----:B------:R-:W-:Y:S01]  /*2300*/  LEA R20, P2, R15, R16, 0x2 ;  /* 0x000000100f147211 */ /* 0x000fe200078410ff */
[----:B------:R-:W-:Y:S01]  /*2310*/  CS2R R70, SRZ ;  /* 0x0000000000467805 */ /* 0x000fe2000001ff00 */
[----:B------:R-:W-:Y:S01]  /*2320*/  LEA.HI R100, R5, R8, RZ, 0x5 ;  /* 0x0000000805647211 */ /* 0x000fe200078f28ff */
[----:B------:R-:W-:Y:S01]  /*2330*/  IMAD R5, R106, c[0x0][0x188], RZ ;  /* 0x000062006a057a24 */ /* 0x000fe200078e02ff */
[-C--:B------:R-:W-:Y:S01]  /*2340*/  LEA.HI.X R13, R29, R34.reuse, R6, 0x2, P1 ;  /* 0x000000221d0d7211 */ /* 0x080fe200008f1406 */
[----:B------:R-:W-:Y:S01]  /*2350*/  CS2R R64, SRZ ;  /* 0x0000000000407805 */ /* 0x000fe2000001ff00 */
[----:B------:R-:W-:Y:S01]  /*2360*/  LEA.HI.X R11, R15, R34, R4, 0x2, P2 ;  /* 0x000000220f0b7211 */ /* 0x000fe200010f1404 */
[----:B------:R-:W-:Y:S01]  /*2370*/  IMAD.SHL.U32 R7, R5, 0x4, RZ ;  /* 0x0000000405077824 */ /* 0x000fe200078e00ff */
[----:B------:R-:W-:Y:S01]  /*2380*/  SHF.R.S32.HI R6, RZ, 0x1f, R23 ;  /* 0x0000001fff067819 */ /* 0x000fe20000011417 */
[----:B------:R-:W-:Y:S01]  /*2390*/  IMAD R15, R108, c[0x0][0x188], RZ ;  /* 0x000062006c0f7a24 */ /* 0x000fe200078e02ff */
[-C--:B------:R-:W-:Y:S01]  /*23a0*/  LEA R22, P2, R23, R16.reuse, 0x2 ;  /* 0x0000001017167211 */ /* 0x080fe200078410ff */
[----:B------:R-:W-:Y:S01]  /*23b0*/  IMAD.HI R5, R5, 0x4, RZ ;  /* 0x0000000405057827 */ /* 0x000fe200078e02ff */
[----:B------:R-:W-:Y:S01]  /*23c0*/  SHF.R.S32.HI R10, RZ, 0x1f, R31 ;  /* 0x0000001fff0a7819 */ /* 0x000fe2000001141f */
[----:B------:R-:W-:Y:S01]  /*23d0*/  CS2R R66, SRZ ;  /* 0x0000000000427805 */ /* 0x000fe2000001ff00 */
[-C--:B------:R-:W-:Y:S01]  /*23e0*/  LEA R32, P0, R31, R16.reuse, 0x2 ;  /* 0x000000101f207211 */ /* 0x080fe200078010ff */
[C---:B------:R-:W-:Y:S01]  /*23f0*/  IMAD.SHL.U32 R25, R15.reuse, 0x4, RZ ;  /* 0x000000040f197824 */ /* 0x040fe200078e00ff */
[----:B------:R-:W-:Y:S01]  /*2400*/  SHF.R.S32.HI R4, RZ, 0x1f, R9 ;  /* 0x0000001fff047819 */ /* 0x000fe20000011409 */
[----:B------:R-:W-:Y:S01]  /*2410*/  IMAD.HI R15, R15, 0x4, RZ ;  /* 0x000000040f0f7827 */ /* 0x000fe200078e02ff */
[----:B------:R-:W-:Y:S01]  /*2420*/  LEA R88, P3, R9, R16, 0x2 ;  /* 0x0000001009587211 */ /* 0x000fe200078610ff */
[----:B------:R-:W-:Y:S01]  /*2430*/  CS2R R52, SRZ ;  /* 0x0000000000347805 */ /* 0x000fe2000001ff00 */
[-C--:B------:R-:W-:Y:S01]  /*2440*/  LEA.HI.X R23, R23, R34.reuse, R6, 0x2, P2 ;  /* 0x0000002217177211 */ /* 0x080fe200010f1406 */
[----:B------:R-:W-:Y:S01]  /*2450*/  IMAD R6, R107, c[0x0][0x188], RZ ;  /* 0x000062006b067a24 */ /* 0x000fe200078e02ff */
[-C--:B------:R-:W-:Y:S01]  /*2460*/  LEA.HI.X R17, R31, R34.reuse, R10, 0x2, P0 ;  /* 0x000000221f117211 */ /* 0x080fe200000f140a */
[----:B------:R-:W-:Y:S01]  /*2470*/  CS2R R54, SRZ ;  /* 0x0000000000367805 */ /* 0x000fe2000001ff00 */
[----:B------:R-:W-:Y:S01]  /*2480*/  LEA.HI.X R24, R9, R34, R4, 0x2, P3 ;  /* 0x0000002209187211 */ /* 0x000fe200018f1404 */
[C---:B------:R-:W-:Y:S01]  /*2490*/  IMAD.SHL.U32 R9, R6.reuse, 0x4, RZ ;  /* 0x0000000406097824 */ /* 0x040fe200078e00ff */
[----:B------:R-:W-:Y:S01]  /*24a0*/  SHF.R.S32.HI R10, RZ, 0x1f, R19 ;  /* 0x0000001fff0a7819 */ /* 0x000fe20000011413 */
[----:B------:R-:W-:Y:S01]  /*24b0*/  IMAD.HI R6, R6, 0x4, RZ ;  /* 0x0000000406067827 */ /* 0x000fe200078e02ff */
[-C--:B------:R-:W-:Y:S01]  /*24c0*/  LEA R28, P0, R19, R16.reuse, 0x2 ;  /* 0x00000010131c7211 */ /* 0x080fe200078010ff */
[----:B------:R-:W-:Y:S01]  /*24d0*/  CS2R R40, SRZ ;  /* 0x0000000000287805 */ /* 0x000fe2000001ff00 */
[----:B------:R-:W-:Y:S01]  /*24e0*/  SHF.R.S32.HI R8, RZ, 0x1f, R21 ;  /* 0x0000001fff087819 */ /* 0x000fe20000011415 */
[----:B------:R-:W-:Y:S01]  /*24f0*/  CS2R R42, SRZ ;  /* 0x00000000002a7805 */ /* 0x000fe2000001ff00 */
[----:B------:R-:W-:Y:S01]  /*2500*/  LEA R26, P1, R21, R16, 0x2 ;  /* 0x00000010151a7211 */ /* 0x000fe200078210ff */
[----:B------:R-:W-:Y:S01]  /*2510*/  CS2R R56, SRZ ;  /* 0x0000000000387805 */ /* 0x000fe2000001ff00 */
[----:B------:R-:W-:Y:S01]  /*2520*/  IADD3 R12, P4, P5, R7, c[0x0][0x160], R16 ;  /* 0x00005800070c7a10 */ /* 0x000fe20007d9e010 */
[----:B------:R-:W-:Y:S01]  /*2530*/  CS2R R58, SRZ ;  /* 0x00000000003a7805 */ /* 0x000fe2000001ff00 */
[-C--:B------:R-:W-:Y:S01]  /*2540*/  LEA.HI.X R19, R19, R34.reuse, R10, 0x2, P0 ;  /* 0x0000002213137211 */ /* 0x080fe200000f140a */
[----:B------:R-:W-:Y:S01]  /*2550*/  CS2R R60, SRZ ;  /* 0x00000000003c7805 */ /* 0x000fe2000001ff00 */
[----:B------:R-:W-:Y:S01]  /*2560*/  LEA.HI.X R21, R21, R34, R8, 0x2, P1 ;  /* 0x0000002215157211 */ /* 0x000fe200008f1408 */
[----:B------:R-:W-:Y:S01]  /*2570*/  CS2R R62, SRZ ;  /* 0x00000000003e7805 */ /* 0x000fe2000001ff00 */
[----:B------:R-:W-:Y:S01]  /*2580*/  IADD3.X R7, R5, c[0x0][0x164], R34, P4, P5 ;  /* 0x0000590005077a10 */ /* 0x000fe200027ea422 */
[----:B------:R-:W-:Y:S01]  /*2590*/  IMAD.SHL.U32 R5, R91, 0x2, RZ ;  /* 0x000000025b057824 */ /* 0x000fe200078e00ff */
[--C-:B------:R-:W-:Y:S01]  /*25a0*/  IADD3 R10, P3, P0, R9, c[0x0][0x160], R16.reuse ;  /* 0x00005800090a7a10 */ /* 0x100fe2000787e010 */
[----:B------:R-:W-:Y:S01]  /*25b0*/  IMAD.HI R9, R18, 0x4, RZ ;  /* 0x0000000412097827 */ /* 0x000fe200078e02ff */
[--C-:B------:R-:W-:Y:S01]  /*25c0*/  IADD3 R14, P1, P2, R25, c[0x0][0x160], R16.reuse ;  /* 0x00005800190e7a10 */ /* 0x100fe20007a3e010 */
[----:B------:R-:W-:Y:S01]  /*25d0*/  CS2R R72, SRZ ;  /* 0x0000000000487805 */ /* 0x000fe2000001ff00 */
[----:B------:R-:W-:Y:S01]  /*25e0*/  IADD3 R8, P4, P5, R27, c[0x0][0x160], R16 ;  /* 0x000058001b087a10 */ /* 0x000fe20007d9e010 */
[----:B------:R-:W-:Y:S01]  /*25f0*/  CS2R R74, SRZ ;  /* 0x00000000004a7805 */ /* 0x000fe2000001ff00 */
[----:B------:R-:W-:Y:S01]  /*2600*/  LEA R90, P6, R3, R16, 0x2 ;  /* 0x00000010035a7211 */ /* 0x000fe200078c10ff */
[----:B------:R-:W-:Y:S01]  /*2610*/  CS2R R76, SRZ ;  /* 0x00000000004c7805 */ /* 0x000fe2000001ff00 */
[----:B------:R-:W-:Y:S01]  /*2620*/  LOP3.LUT R4, R91, 0x7, RZ, 0xc0, !PT ;  /* 0x000000075b047812 */ /* 0x000fe200078ec0ff */
[----:B------:R-:W-:Y:S01]  /*2630*/  CS2R R78, SRZ ;  /* 0x00000000004e7805 */ /* 0x000fe2000001ff00 */
[----:B------:R-:W-:Y:S01]  /*2640*/  SHF.R.S32.HI R16, RZ, 0x1f, R3 ;  /* 0x0000001fff107819 */ /* 0x000fe20000011403 */
[----:B------:R-:W-:Y:S01]  /*2650*/  IMAD.SHL.U32 R99, R99, 0x20, RZ ;  /* 0x0000002063637824 */ /* 0x000fe200078e00ff */
[----:B------:R-:W-:Y:S01]  /*2660*/  IADD3.X R15, R15, c[0x0][0x164], R34, P1, P2 ;  /* 0x000059000f0f7a10 */ /* 0x000fe20000fe4422 */
[----:B------:R-:W-:Y:S01]  /*2670*/  IMAD R4, R4, 0x90, RZ ;  /* 0x0000009004047824 */ /* 0x000fe200078e02ff */
[----:B------:R-:W-:Y:S01]  /*2680*/  LEA.HI.X R89, R3, R34, R16, 0x2, P6 ;  /* 0x0000002203597211 */ /* 0x000fe200030f1410 */
[----:B------:R-:W-:Y:S01]  /*2690*/  ULDC UR5, c[0x0][0x180] ;  /* 0x0000600000057ab9 */ /* 0x000fe20000000800 */
[----:B------:R-:W-:Y:S01]  /*26a0*/  LOP3.LUT R3, R91, 0x3, RZ, 0xc0, !PT ;  /* 0x000000035b037812 */ /* 0x000fe200078ec0ff */
[----:B------:R-:W-:Y:S01]  /*26b0*/  UIADD3 UR5, UR5, -0x20, URZ ;  /* 0xffffffe005057890 */ /* 0x000fe2000fffe03f */
[----:B------:R-:W-:Y:S01]  /*26c0*/  LOP3.LUT R25, R4, 0x30, R5, 0x78, !PT ;  /* 0x0000003004197812 */ /* 0x000fe200078e7805 */
[----:B------:R-:W-:Y:S01]  /*26d0*/  UMOV UR4, URZ ;  /* 0x0000003f00047c82 */ /* 0x000fe20008000000 */
[----:B------:R-:W-:Y:S01]  /*26e0*/  IADD3 R16, P6, R32, c[0x0][0x160], RZ ;  /* 0x0000580020107a10 */ /* 0x000fe20007fde0ff */
[----:B------:R-:W-:Y:S01]  /*26f0*/  IMAD R96, R3, 0x120, RZ ;  /* 0x0000012003607824 */ /* 0x000fe200078e02ff */
[----:B------:R-:W-:-:S02]  /*2700*/  IADD3.X R5, R6, c[0x0][0x164], R34, P3, P0 ;  /* 0x0000590006057a10 */ /* 0x000fc40001fe0422 */
[----:B------:R-:W-:Y:S02]  /*2710*/  IADD3 R4, P3, R28, c[0x0][0x160], RZ ;  /* 0x000058001c047a10 */ /* 0x000fe40007f7e0ff */
[----:B------:R-:W-:Y:S02]  /*2720*/  IADD3 R18, P2, R26, c[0x0][0x160], RZ ;  /* 0x000058001a127a10 */ /* 0x000fe40007f5e0ff */
[----:B------:R-:W-:Y:S02]  /*2730*/  IADD3.X R9, R9, c[0x0][0x164], R34, P4, P5 ;  /* 0x0000590009097a10 */ /* 0x000fe400027ea422 */
[----:B------:R-:W-:Y:S02]  /*2740*/  IADD3 R22, P1, R22, c[0x0][0x160], RZ ;  /* 0x0000580016167a10 */ /* 0x000fe40007f3e0ff */
[----:B------:R-:W-:Y:S02]  /*2750*/  IADD3.X R17, R17, c[0x0][0x164], RZ, P6, !PT ;  /* 0x0000590011117a10 */ /* 0x000fe400037fe4ff */
[----:B------:R-:W-:-:S02]  /*2760*/  IADD3 R6, P5, R30, c[0x0][0x160], RZ ;  /* 0x000058001e067a10 */ /* 0x000fc40007fbe0ff */
[----:B------:R-:W-:Y:S02]  /*2770*/  IADD3 R20, P4, R20, c[0x0][0x160], RZ ;  /* 0x0000580014147a10 */ /* 0x000fe40007f9e0ff */
[----:B------:R-:W-:Y:S02]  /*2780*/  IADD3 R88, P0, R88, c[0x0][0x160], RZ ;  /* 0x0000580058587a10 */ /* 0x000fe40007f1e0ff */
[----:B------:R-:W-:Y:S02]  /*2790*/  IADD3 R90, P6, R90, c[0x0][0x160], RZ ;  /* 0x000058005a5a7a10 */ /* 0x000fe40007fde0ff */
[----:B------:R-:W-:Y:S02]  /*27a0*/  SHF.R.S32.HI R100, RZ, 0x5, R100 ;  /* 0x00000005ff647819 */ /* 0x000fe40000011464 */
[----:B------:R-:W-:Y:S02]  /*27b0*/  LOP3.LUT R96, R96, 0x5c, R91, 0x78, !PT ;  /* 0x0000005c60607812 */ /* 0x000fe400078e785b */
[----:B------:R-:W-:-:S02]  /*27c0*/  LOP3.LUT R94, R25, 0x400, R92, 0xf8, !PT ;  /* 0x00000400195e7812 */ /* 0x000fc400078ef85c */
[----:B------:R-:W-:Y:S02]  /*27d0*/  IADD3.X R3, R19, c[0x0][0x164], RZ, P3, !PT ;  /* 0x0000590013037a10 */ /* 0x000fe40001ffe4ff */
[----:B------:R-:W-:Y:S02]  /*27e0*/  IADD3.X R19, R21, c[0x0][0x164], RZ, P2, !PT ;  /* 0x0000590015137a10 */ /* 0x000fe400017fe4ff */
[----:B------:R-:W-:Y:S02]  /*27f0*/  IADD3.X R21, R23, c[0x0][0x164], RZ, P1, !PT ;  /* 0x0000590017157a10 */ /* 0x000fe40000ffe4ff */
[----:B------:R-:W-:Y:S02]  /*2800*/  IADD3.X R13, R13, c[0x0][0x164], RZ, P5, !PT ;  /* 0x000059000d0d7a10 */ /* 0x000fe40002ffe4ff */
[----:B------:R-:W-:Y:S02]  /*2810*/  IADD3.X R11, R11, c[0x0][0x164], RZ, P4, !PT ;  /* 0x000059000b0b7a10 */ /* 0x000fe400027fe4ff */
[----:B------:R-:W-:-:S02]  /*2820*/  IADD3.X R23, R24, c[0x0][0x164], RZ, P0, !PT ;  /* 0x0000590018177a10 */ /* 0x000fc400007fe4ff */
[----:B------:R-:W-:Y:S02]  /*2830*/  IADD3.X R89, R89, c[0x0][0x164], RZ, P6, !PT ;  /* 0x0000590059597a10 */ /* 0x000fe400037fe4ff */
[----:B------:R-:W-:Y:S02]  /*2840*/  IADD3 R97, R100, -0x1, RZ ;  /* 0xffffffff64617810 */ /* 0x000fe40007ffe0ff */
[----:B------:R-:W-:Y:S02]  /*2850*/  LOP3.LUT R95, R96, 0x20, RZ, 0x3c, !PT ;  /* 0x00000020605f7812 */ /* 0x000fe400078e3cff */
[----:B------:R-:W-:Y:S02]  /*2860*/  LOP3.LUT R93, R94, 0x40, RZ, 0x3c, !PT ;  /* 0x000000405e5d7812 */ /* 0x000fe400078e3cff */
.L_x_2:
[----:B------:R-:W-:-:S04]  /*2870*/  DEPBAR.LE SB0, 0x0 ;  /* 0x000080000000791a */ /* 0x000fc80000000000 */
[----:B------:R-:W-:Y:S01]  /*2880*/  BAR.SYNC.DEFER_BLOCKING 0x0 ;  /* 0x0000000000007b1d */ /* 0x000fe20000010000 */
[----:B------:R-:W-:Y:S01]  /*2890*/  ISETP.GE.AND P1, PT, R121, UR5, PT ;  /* 0x0000000579007c0c */ /* 0x000fe2000bf26270 */
[C---:B--2---:R-:W-:Y:S01]  /*28a0*/  IMAD.WIDE R162, R98.reuse, 0x4, R162 ;  /* 0x0000000462a27825 */ /* 0x044fe200078e02a2 */
[----:B------:R-:W-:Y:S01]  /*28b0*/  ISETP.LE.AND P0, PT, R97, UR4, PT ;  /* 0x0000000461007c0c */ /* 0x000fe2000bf03270 */
[----:B------:R-:W-:Y:S01]  /*28c0*/  UIADD3 UR4, UR4, 0x1, URZ ;  /* 0x0000000104047890 */ /* 0x000fe2000fffe03f */
[----:B------:R-:W-:Y:S01]  /*28d0*/  ISETP.GE.AND P2, PT, R119, UR5, PT ;  /* 0x0000000577007c0c */ /* 0x000fe2000bf46270 */
[C---:B------:R-:W-:Y:S01]  /*28e0*/  IMAD.WIDE R158, R98.reuse, 0x4, R158 ;  /* 0x00000004629e7825 */ /* 0x040fe200078e029e */
[----:B------:R-:W-:Y:S02]  /*28f0*/  ISETP.GE.AND P4, PT, R113, UR5, PT ;  /* 0x0000000571007c0c */ /* 0x000fe4000bf86270 */
[----:B------:R-:W-:Y:S01]  /*2900*/  ISETP.GE.AND P5, PT, R109, UR5, PT ;  /* 0x000000056d007c0c */ /* 0x000fe2000bfa6270 */
[----:B------:R-:W-:-:S04]  /*2910*/  IMAD.WIDE R160, R98, 0x4, R160 ;  /* 0x0000000462a07825 */ /* 0x000fc800078e02a0 */
[----:B------:R-:W-:-:S04]  /*2920*/  IMAD.WIDE R156, R98, 0x4, R156 ;  /* 0x00000004629c7825 */ /* 0x000fc800078e029c */
[----:B------:R-:W-:-:S04]  /*2930*/  IMAD.WIDE R18, R98, 0x4, R18 ;  /* 0x0000000462127825 */ /* 0x000fc800078e0212 */
[C---:B------:R-:W-:Y:S01]  /*2940*/  IMAD.WIDE R16, R98.reuse, 0x4, R16 ;  /* 0x0000000462107825 */ /* 0x040fe200078e0210 */
[----:B------:R-:W-:Y:S03]  /*2950*/  LDS R44, [R96] ;  /* 0x00000000602c7984 */ /* 0x000fe60000000800 */
[----:B------:R-:W-:Y:S01]  /*2960*/  IMAD.WIDE R14, R98, 0x4, R14 ;  /* 0x00000004620e7825 */ /* 0x000fe200078e020e */
[----:B------:R-:W-:Y:S03]  /*2970*/  LDS R46, [R96+0x400] ;  /* 0x00040000602e7984 */ /* 0x000fe60000000800 */
[C---:B------:R-:W-:Y:S01]  /*2980*/  IMAD.WIDE R154, R99.reuse, 0x4, R154 ;  /* 0x00000004639a7825 */ /* 0x040fe200078e029a */
[----:B------:R-:W-:Y:S03]  /*2990*/  LDS R45, [R95] ;  /* 0x000000005f2d7984 */ /* 0x000fe60000000800 */
[C---:B------:R-:W-:Y:S01]  /*29a0*/  IMAD.WIDE R150, R99.reuse, 0x4, R150 ;  /* 0x0000000463967825 */ /* 0x040fe200078e0296 */
[----:B------:R-:W-:Y:S03]  /*29b0*/  LDS R47, [R95+0x400] ;  /* 0x000400005f2f7984 */ /* 0x000fe60000000800 */
[C---:B------:R-:W-:Y:S01]  /*29c0*/  IMAD.WIDE R146, R99.reuse, 0x4, R146 ;  /* 0x0000000463927825 */ /* 0x040fe200078e0292 */
[----:B------:R-:W1:Y:S03]  /*29d0*/  LDSM.16.M88.4 R36, [R94+0x2000] ;  /* 0x002000005e24783b */ /* 0x000e660000000200 */
[C---:B------:R-:W-:Y:S01]  /*29e0*/  IMAD.WIDE R142, R99.reuse, 0x4, R142 ;  /* 0x00000004638e7825 */ /* 0x040fe200078e028e */
[----:B------:R-:W2:Y:S03]  /*29f0*/  LDSM.16.M88.4 R32, [R94+0x2800] ;  /* 0x002800005e20783b */ /* 0x000ea60000000200 */
[C---:B------:R-:W-:Y:S01]  /*2a00*/  IMAD.WIDE R138, R99.reuse, 0x4, R138 ;  /* 0x00000004638a7825 */ /* 0x040fe200078e028a */
[----:B------:R-:W3:Y:S03]  /*2a10*/  LDSM.16.M88.4 R28, [R94+0x3000] ;  /* 0x003000005e1c783b */ /* 0x000ee60000000200 */
[C---:B------:R-:W-:Y:S01]  /*2a20*/  IMAD.WIDE R134, R99.reuse, 0x4, R134 ;  /* 0x0000000463867825 */ /* 0x040fe200078e0286 */
[----:B------:R-:W4:Y:S03]  /*2a30*/  LDSM.16.M88.4 R24, [R94+0x3800] ;  /* 0x003800005e18783b */ /* 0x000f260000000200 */
[C---:B------:R-:W-:Y:S01]  /*2a40*/  IMAD.WIDE R130, R99.reuse, 0x4, R130 ;  /* 0x0000000463827825 */ /* 0x040fe200078e0282 */
[----:B------:R-:W-:Y:S03]  /*2a50*/  LDS R80, [R96+0x80] ;  /* 0x0000800060507984 */ /* 0x000fe60000000800 */
[C---:B------:R-:W-:Y:S01]  /*2a60*/  IMAD.WIDE R126, R99.reuse, 0x4, R126 ;  /* 0x00000004637e7825 */ /* 0x040fe200078e027e */
[----:B------:R-:W-:Y:S03]  /*2a70*/  LDS R82, [R96+0x480] ;  /* 0x0004800060527984 */ /* 0x000fe60000000800 */
[C---:B------:R-:W-:Y:S01]  /*2a80*/  IMAD.WIDE R152, R99.reuse, 0x4, R152 ;  /* 0x0000000463987825 */ /* 0x040fe200078e0298 */
[----:B------:R-:W-:Y:S03]  /*2a90*/  LDS R81, [R95+0x80] ;  /* 0x000080005f517984 */ /* 0x000fe60000000800 */
[C---:B------:R-:W-:Y:S01]  /*2aa0*/  IMAD.WIDE R148, R99.reuse, 0x4, R148 ;  /* 0x0000000463947825 */ /* 0x040fe200078e0294 */
[----:B------:R-:W5:Y:S03]  /*2ab0*/  LDS R83, [R95+0x480] ;  /* 0x000480005f537984 */ /* 0x000f660000000800 */
[C---:B------:R-:W-:Y:S01]  /*2ac0*/  IMAD.WIDE R144, R99.reuse, 0x4, R144 ;  /* 0x0000000463907825 */ /* 0x040fe200078e0290 */
[----:B------:R-:W-:Y:S03]  /*2ad0*/  LDS R48, [R96+0x800] ;  /* 0x0008000060307984 */ /* 0x000fe60000000800 */
[C---:B------:R-:W-:Y:S01]  /*2ae0*/  IMAD.WIDE R140, R99.reuse, 0x4, R140 ;  /* 0x00000004638c7825 */ /* 0x040fe200078e028c */
[----:B------:R-:W-:Y:S03]  /*2af0*/  LDS R50, [R96+0xc00] ;  /* 0x000c000060327984 */ /* 0x000fe60000000800 */
[C---:B------:R-:W-:Y:S01]  /*2b00*/  IMAD.WIDE R136, R99.reuse, 0x4, R136 ;  /* 0x0000000463887825 */ /* 0x040fe200078e0288 */
[----:B-1----:R-:W-:Y:S01]  /*2b10*/  HMMA.1688.F32.TF32 R68, R44, R36, R68 ;  /* 0x000000242c44723c */ /* 0x002fe20000081044 */
[----:B------:R-:W-:Y:S02]  /*2b20*/  LDS R49, [R95+0x800] ;  /* 0x000800005f317984 */ /* 0x000fe40000000800 */
[----:B------:R-:W-:-:S02]  /*2b30*/  IMAD.WIDE R132, R99, 0x4, R132 ;  /* 0x0000000463847825 */ /* 0x000fc400078e0284 */
[----:B------:R-:W1:Y:S02]  /*2b40*/  LDS R51, [R95+0xc00] ;  /* 0x000c00005f337984 */ /* 0x000e640000000800 */
[C---:B------:R-:W-:Y:S01]  /*2b50*/  IMAD.WIDE R128, R99.reuse, 0x4, R128 ;  /* 0x0000000463807825 */ /* 0x040fe200078e0280 */
[C---:B--2---:R-:W-:Y:S01]  /*2b60*/  HMMA.1688.F32.TF32 R64, R44.reuse, R32, R64 ;  /* 0x000000202c40723c */ /* 0x044fe20000081040 */
[----:B------:R-:W-:Y:S02]  /*2b70*/  LDS R84, [R96+0x1000] ;  /* 0x0010000060547984 */ /* 0x000fe40000000800 */
[----:B------:R-:W-:Y:S02]  /*2b80*/  IMAD.WIDE R124, R99, 0x4, R124 ;  /* 0x00000004637c7825 */ /* 0x000fe400078e027c */
[----:B------:R-:W-:Y:S03]  /*2b90*/  LDS R86, [R96+0x1400] ;  /* 0x0014000060567984 */ /* 0x000fe60000000800 */
[C---:B---3--:R-:W-:Y:S01]  /*2ba0*/  HMMA.1688.F32.TF32 R52, R44.reuse, R28, R52 ;  /* 0x0000001c2c34723c */ /* 0x048fe20000081034 */
[----:B------:R-:W-:Y:S04]  /*2bb0*/  LDS R85, [R95+0x1000] ;  /* 0x001000005f557984 */ /* 0x000fe80000000800 */
[----:B------:R-:W-:Y:S03]  /*2bc0*/  LDS R87, [R95+0x1400] ;  /* 0x001400005f577984 */ /* 0x000fe60000000800 */
[----:B----4-:R-:W-:Y:S01]  /*2bd0*/  HMMA.1688.F32.TF32 R40, R44, R24, R40 ;  /* 0x000000182c28723c */ /* 0x010fe20000081028 */
[----:B------:R-:W-:Y:S04]  /*2be0*/  LDS R44, [R96+0x880] ;  /* 0x00088000602c7984 */ /* 0x000fe80000000800 */
[----:B------:R-:W-:Y:S03]  /*2bf0*/  LDS R46, [R96+0xc80] ;  /* 0x000c8000602e7984 */ /* 0x000fe60000000800 */
[C---:B-----5:R-:W-:Y:S01]  /*2c00*/  HMMA.1688.F32.TF32 R72, R80.reuse, R28, R72 ;  /* 0x0000001c5048723c */ /* 0x060fe20000081048 */
[----:B------:R-:W-:Y:S04]  /*2c10*/  LDS R45, [R95+0x880] ;  /* 0x000880005f2d7984 */ /* 0x000fe80000000800 */
[----:B------:R-:W2:Y:S03]  /*2c20*/  LDS R47, [R95+0xc80] ;  /* 0x000c80005f2f7984 */ /* 0x000ea60000000800 */
[C---:B------:R-:W-:Y:S07]  /*2c30*/  HMMA.1688.F32.TF32 R76, R80.reuse, R24, R76 ;  /* 0x00000018504c723c */ /* 0x040fee000008104c */
[----:B------:R-:W-:Y:S01]  /*2c40*/  SEL R24, RZ, 0x4, P1 ;  /* 0x00000004ff187807 */ /* 0x000fe20000800000 */
[----:B------:R-:W-:Y:S01]  /*2c50*/  HMMA.1688.F32.TF32 R56, R80, R36, R56 ;  /* 0x000000245038723c */ /* 0x000fe20000081038 */
[----:B------:R-:W-:-:S02]  /*2c60*/  SEL R25, RZ, 0x4, P2 ;  /* 0x00000004ff197807 */ /* 0x000fc40001000000 */
[----:B------:R-:W-:Y:S02]  /*2c70*/  SEL R24, R24, RZ, !P0 ;  /* 0x000000ff18187207 */ /* 0x000fe40004000000 */
[----:B------:R-:W-:Y:S02]  /*2c80*/  ISETP.GE.AND P1, PT, R117, UR5, PT ;  /* 0x0000000575007c0c */ /* 0x000fe4000bf26270 */
[----:B------:R-:W-:Y:S01]  /*2c90*/  ISETP.NE.U32.AND P3, PT, R24, RZ, PT ;  /* 0x000000ff1800720c */ /* 0x000fe20003f65070 */
[----:B------:R-:W-:Y:S01]  /*2ca0*/  HMMA.1688.F32.TF32 R60, R80, R32, R60 ;  /* 0x00000020503c723c */ /* 0x000fe2000008103c */
[----:B------:R-:W-:Y:S02]  /*2cb0*/  SEL R25, R25, RZ, !P0 ;  /* 0x000000ff19197207 */ /* 0x000fe40004000000 */
[----:B------:R-:W-:Y:S02]  /*2cc0*/  SEL R24, RZ, 0x4, P1 ;  /* 0x00000004ff187807 */ /* 0x000fe40000800000 */
[----:B------:R-:W-:-:S02]  /*2cd0*/  ISETP.GE.AND P2, PT, R115, UR5, PT ;  /* 0x0000000573007c0c */ /* 0x000fc4000bf46270 */
[----:B------:R-:W-:Y:S01]  /*2ce0*/  ISETP.NE.U32.AND P6, PT, R25, RZ, PT ;  /* 0x000000ff1900720c */ /* 0x000fe20003fc5070 */
[C---:B-1----:R-:W-:Y:S01]  /*2cf0*/  HMMA.1688.F32.TF32 R68, R48.reuse, R38, R68 ;  /* 0x000000263044723c */ /* 0x042fe20000081044 */
[----:B------:R-:W-:Y:S02]  /*2d00*/  SEL R24, R24, RZ, !P0 ;  /* 0x000000ff18187207 */ /* 0x000fe40004000000 */
[----:B------:R-:W-:Y:S02]  /*2d10*/  SEL R25, RZ, 0x4, P2 ;  /* 0x00000004ff197807 */ /* 0x000fe40001000000 */
[----:B------:R-:W-:Y:S02]  /*2d20*/  ISETP.NE.U32.AND P1, PT, R24, RZ, PT ;  /* 0x000000ff1800720c */ /* 0x000fe40003f25070 */
[----:B------:R-:W-:Y:S01]  /*2d30*/  SEL R25, R25, RZ, !P0 ;  /* 0x000000ff19197207 */ /* 0x000fe20004000000 */
[----:B------:R-:W-:Y:S01]  /*2d40*/  HMMA.1688.F32.TF32 R64, R48, R34, R64 ;  /* 0x000000223040723c */ /* 0x000fe20000081040 */
[----:B------:R-:W-:-:S02]  /*2d50*/  SEL R24, RZ, 0x4, P4 ;  /* 0x00000004ff187807 */ /* 0x000fc40002000000 */
[----:B------:R-:W-:Y:S02]  /*2d60*/  ISETP.GE.AND P4, PT, R111, UR5, PT ;  /* 0x000000056f007c0c */ /* 0x000fe4000bf86270 */
[----:B------:R-:W-:Y:S02]  /*2d70*/  ISETP.NE.U32.AND P2, PT, R25, RZ, PT ;  /* 0x000000ff1900720c */ /* 0x000fe40003f45070 */
[----:B------:R-:W-:Y:S01]  /*2d80*/  SEL R24, R24, RZ, !P0 ;  /* 0x000000ff18187207 */ /* 0x000fe20004000000 */
[----:B------:R-:W-:Y:S01]  /*2d90*/  HMMA.1688.F32.TF32 R52, R48, R30, R52 ;  /* 0x0000001e3034723c */ /* 0x000fe20000081034 */
[----:B------:R-:W-:Y:S02]  /*2da0*/  SEL R25, RZ, 0x4, P4 ;  /* 0x00000004ff197807 */ /* 0x000fe40002000000 */
[----:B------:R-:W-:-:S05]  /*2db0*/  ISETP.GE.AND P4, PT, R107, UR5, PT ;  /* 0x000000056b007c0c */ /* 0x000fca000bf86270 */
[----:B------:R-:W-:Y:S01]  /*2dc0*/  HMMA.1688.F32.TF32 R40, R48, R26, R40 ;  /* 0x0000001a3028723c */ /* 0x000fe20000081028 */
[----:B------:R-:W-:Y:S04]  /*2dd0*/  LDS R48, [R96+0x1080] ;  /* 0x0010800060307984 */ /* 0x000fe80000000800 */
[----:B------:R-:W-:Y:S03]  /*2de0*/  LDS R50, [R96+0x1480] ;  /* 0x0014800060327984 */ /* 0x000fe60000000800 */
[C---:B--2---:R-:W-:Y:S01]  /*2df0*/  HMMA.1688.F32.TF32 R80, R44.reuse, R30, R72 ;  /* 0x0000001e2c50723c */ /* 0x044fe20000081048 */
[----:B------:R-:W-:Y:S04]  /*2e00*/  LDS R49, [R95+0x1080] ;  /* 0x001080005f317984 */ /* 0x000fe80000000800 */
[----:B------:R-:W-:Y:S03]  /*2e10*/  LDS R51, [R95+0x1480] ;  /* 0x001480005f337984 */ /* 0x000fe60000000800 */
[C---:B------:R-:W-:Y:S01]  /*2e20*/  HMMA.1688.F32.TF32 R76, R44.reuse, R26, R76 ;  /* 0x0000001a2c4c723c */ /* 0x040fe2000008104c */
[----:B------:R-:W1:Y:S04]  /*2e30*/  LDSM.16.M88.4 R28, [R93+0x3800] ;  /* 0x003800005d1c783b */ /* 0x000e680000000200 */
[----:B------:R-:W2:Y:S02]  /*2e40*/  LDSM.16.M88.4 R72, [R93+0x3000] ;  /* 0x003000005d48783b */ /* 0x000ea40000000200 */
[----:B------:R-:W-:Y:S01]  /*2e50*/  SEL R26, RZ, 0x4, P5 ;  /* 0x00000004ff1a7807 */ /* 0x000fe20002800000 */
[C---:B------:R-:W-:Y:S01]  /*2e60*/  HMMA.1688.F32.TF32 R56, R44.reuse, R38, R56 ;  /* 0x000000262c38723c */ /* 0x040fe20000081038 */
[----:B------:R-:W-:Y:S01]  /*2e70*/  ISETP.NE.U32.AND P5, PT, R24, RZ, PT ;  /* 0x000000ff1800720c */ /* 0x000fe20003fa5070 */
[----:B------:R-:W-:Y:S04]  /*2e80*/  LDS R27, [R95+0x1c80] ;  /* 0x001c80005f1b7984 */ /* 0x000fe80000000800 */
[----:B------:R-:W-:Y:S02]  /*2e90*/  LDS R24, [R96+0x1880] ;  /* 0x0018800060187984 */ /* 0x000fe40000000800 */
[----:B------:R-:W-:Y:S02]  /*2ea0*/  HMMA.1688.F32.TF32 R36, R44, R34, R60 ;  /* 0x000000222c24723c */ /* 0x000fe4000008103c */
[----:B------:R-:W3:Y:S04]  /*2eb0*/  LDSM.16.M88.4 R32, [R93+0x2000] ;  /* 0x002000005d20783b */ /* 0x000ee80000000200 */
[----:B------:R-:W4:Y:S04]  /*2ec0*/  LDSM.16.M88.4 R60, [R93+0x2800] ;  /* 0x002800005d3c783b */ /* 0x000f280000000200 */
[----:B------:R-:W-:Y:S04]  /*2ed0*/  LDS R44, [R96+0x1800] ;  /* 0x00180000602c7984 */ /* 0x000fe80000000800 */
[----:B------:R-:W-:Y:S04]  /*2ee0*/  LDS R46, [R96+0x1c00] ;  /* 0x001c0000602e7984 */ /* 0x000fe80000000800 */
[----:B------:R-:W-:Y:S04]  /*2ef0*/  LDS R45, [R95+0x1800] ;  /* 0x001800005f2d7984 */ /* 0x000fe80000000800 */
[----:B------:R-:W5:Y:S01]  /*2f00*/  LDS R47, [R95+0x1c00] ;  /* 0x001c00005f2f7984 */ /* 0x000f620000000800 */
[-C--:B-1----:R-:W-:Y:S08]  /*2f10*/  HMMA.1688.F32.TF32 R40, R84, R28.reuse, R40 ;  /* 0x0000001c5428723c */ /* 0x082ff00000081028 */
[----:B------:R-:W-:Y:S07]  /*2f20*/  HMMA.1688.F32.TF32 R76, R48, R28, R76 ;  /* 0x0000001c304c723c */ /* 0x000fee000008104c */
[----:B------:R-:W-:Y:S01]  /*2f30*/  SEL R28, R25, RZ, !P0 ;  /* 0x000000ff191c7207 */ /* 0x000fe20004000000 */
[C---:B--2---:R-:W-:Y:S01]  /*2f40*/  HMMA.1688.F32.TF32 R52, R84.reuse, R72, R52 ;  /* 0x000000485434723c */ /* 0x044fe20000081034 */
[----:B------:R-:W-:Y:S01]  /*2f50*/  SEL R29, R26, RZ, !P0 ;  /* 0x000000ff1a1d7207 */ /* 0x000fe20004000000 */
[----:B------:R-:W-:Y:S04]  /*2f60*/  LDS R25, [R95+0x1880] ;  /* 0x001880005f197984 */ /* 0x000fe80000000800 */
[----:B------:R-:W1:Y:S02]  /*2f70*/  LDS R26, [R96+0x1c80] ;  /* 0x001c8000601a7984 */ /* 0x000e640000000800 */
[C---:B---3--:R-:W-:Y:S02]  /*2f80*/  HMMA.1688.F32.TF32 R68, R84.reuse, R32, R68 ;  /* 0x000000205444723c */ /* 0x048fe40000081044 */
[----:B------:R-:W-:Y:S06]  /*2f90*/  BAR.SYNC.DEFER_BLOCKING 0x0 ;  /* 0x0000000000007b1d */ /* 0x000fec0000010000 */
[----:B----4-:R-:W-:Y:S08]  /*2fa0*/  HMMA.1688.F32.TF32 R64, R84, R60, R64 ;  /* 0x0000003c5440723c */ /* 0x010ff00000081040 */
[C---:B------:R-:W-:Y:S07]  /*2fb0*/  HMMA.1688.F32.TF32 R56, R48.reuse, R32, R56 ;  /* 0x000000203038723c */ /* 0x040fee0000081038 */
[----:B------:R-:W-:Y:S01]  /*2fc0*/  SEL R32, RZ, 0x4, P4 ;  /* 0x00000004ff207807 */ /* 0x000fe20002000000 */
[----:B------:R-:W-:Y:S01]  /*2fd0*/  HMMA.1688.F32.TF32 R36, R48, R60, R36 ;  /* 0x0000003c3024723c */ /* 0x000fe20000081024 */
[----:B------:R-:W-:Y:S01]  /*2fe0*/  IMAD.MOV.U32 R33, RZ, RZ, R21 ;  /* 0x000000ffff217224 */ /* 0x000fe200078e0015 */
[----:B------:R-:W-:Y:S01]  /*2ff0*/  @!PT LDS RZ, [RZ] ;  /* 0x00000000fffff984 */ /* 0x000fe20000000800 */
[----:B------:R-:W-:Y:S01]  /*3000*/  @!PT LDS RZ, [RZ] ;  /* 0x00000000fffff984 */ /* 0x000fe20000000800 */
[----:B------:R-:W-:Y:S01]  /*3010*/  @!PT LDS RZ, [RZ] ;  /* 0x00000000fffff984 */ /* 0x000fe20000000800 */
[----:B------:R2:W-:Y:S01]  /*3020*/  LDGSTS.E [R104], [R162.64], P3 ;  /* 0x00000000a2687fae */ /* 0x0005e20009921846 */
[----:B------:R-:W-:-:S02]  /*3030*/  SEL R32, R32, RZ, !P0 ;  /* 0x000000ff20207207 */ /* 0x000fc40004000000 */
[----:B------:R-:W-:Y:S01]  /*3040*/  ISETP.NE.U32.AND P3, PT, R28, RZ, PT ;  /* 0x000000ff1c00720c */ /* 0x000fe20003f65070 */
[----:B------:R2:W-:Y:S01]  /*3050*/  LDGSTS.E [R104+0x400], [R158.64], P6 ;  /* 0x004000009e687fae */ /* 0x0005e2000b121846 */
[----:B------:R-:W-:Y:S01]  /*3060*/  ISETP.NE.U32.AND P6, PT, R32, RZ, PT ;  /* 0x000000ff2000720c */ /* 0x000fe20003fc5070 */
[----:B------:R-:W-:Y:S01]  /*3070*/  HMMA.1688.F32.TF32 R80, R48, R72, R80 ;  /* 0x000000483050723c */ /* 0x000fe20000081050 */
[----:B------:R-:W-:Y:S01]  /*3080*/  IMAD.MOV.U32 R32, RZ, RZ, R22 ;  /* 0x000000ffff207224 */ /* 0x000fe200078e0016 */
[----:B------:R-:W-:Y:S01]  /*3090*/  ISETP.NE.U32.AND P4, PT, R29, RZ, PT ;  /* 0x000000ff1d00720c */ /* 0x000fe20003f85070 */
[----:B------:R-:W-:Y:S02]  /*30a0*/  IMAD.MOV.U32 R28, RZ, RZ, R4 ;  /* 0x000000ffff1c7224 */ /* 0x000fe400078e0004 */
[----:B------:R-:W-:Y:S02]  /*30b0*/  IMAD.MOV.U32 R29, RZ, RZ, R3 ;  /* 0x000000ffff1d7224 */ /* 0x000fe400078e0003 */
[----:B------:R-:W-:Y:S01]  /*30c0*/  IMAD.MOV.U32 R48, RZ, RZ, R90 ;  /* 0x000000ffff307224 */ /* 0x000fe200078e005a */
[----:B-----5:R-:W-:Y:S01]  /*30d0*/  HMMA.1688.F32.TF32 R68, R44, R34, R68 ;  /* 0x000000222c44723c */ /* 0x020fe20000081044 */
[----:B------:R-:W-:-:S02]  /*30e0*/  IMAD.MOV.U32 R49, RZ, RZ, R89 ;  /* 0x000000ffff317224 */ /* 0x000fc400078e0059 */
[----:B------:R-:W-:-:S04]  /*30f0*/  IMAD.WIDE R32, R98, 0x4, R32 ;  /* 0x0000000462207825 */ /* 0x000fc800078e0220 */
[C---:B------:R-:W-:Y:S01]  /*3100*/  IMAD.WIDE R48, R98.reuse, 0x4, R48 ;  /* 0x0000000462307825 */ /* 0x040fe200078e0230 */
[C---:B------:R-:W-:Y:S03]  /*3110*/  HMMA.1688.F32.TF32 R64, R44.reuse, R62, R64 ;  /* 0x0000003e2c40723c */ /* 0x040fe60000081040 */
[----:B------:R-:W-:Y:S01]  /*3120*/  IMAD.WIDE R28, R98, 0x4, R28 ;  /* 0x00000004621c7825 */ /* 0x000fe200078e021c */
[----:B------:R3:W-:Y:S01]  /*3130*/  LDGSTS.E [R104+0x800], [R48.64], P1 ;  /* 0x0080000030687fae */ /* 0x0007e20008921846 */
[----:B------:R-:W-:Y:S02]  /*3140*/  ISETP.GE.AND P1, PT, R120, UR5, PT ;  /* 0x0000000578007c0c */ /* 0x000fe4000bf26270 */
[----:B------:R-:W-:Y:S01]  /*3150*/  IMAD.MOV.U32 R22, RZ, RZ, R32 ;  /* 0x000000ffff167224 */ /* 0x000fe200078e0020 */
[----:B------:R4:W-:Y:S01]  /*3160*/  LDGSTS.E [R104+0xc00], [R32.64], P2 ;  /* 0x00c0000020687fae */ /* 0x0009e20009121846 */
[----:B------:R-:W-:Y:S01]  /*3170*/  IMAD.MOV.U32 R21, RZ, RZ, R33 ;  /* 0x000000ffff157224 */ /* 0x000fe200078e0021 */
[----:B------:R-:W-:Y:S01]  /*3180*/  HMMA.1688.F32.TF32 R52, R44, R74, R52 ;  /* 0x0000004a2c34723c */ /* 0x000fe20000081034 */
[----:B------:R-:W-:Y:S01]  /*3190*/  IMAD.MOV.U32 R4, RZ, RZ, R28 ;  /* 0x000000ffff047224 */ /* 0x000fe200078e001c */
[----:B------:R5:W-:Y:S01]  /*31a0*/  LDGSTS.E [R104+0x1000], [R28.64], P5 ;  /* 0x010000001c687fae */ /* 0x000be2000a921846 */
[----:B------:R-:W-:Y:S01]  /*31b0*/  ISETP.GE.AND P5, PT, R114, UR5, PT ;  /* 0x0000000572007c0c */ /* 0x000fe2000bfa6270 */
[----:B------:R-:W-:Y:S01]  /*31c0*/  IMAD.MOV.U32 R3, RZ, RZ, R29 ;  /* 0x000000ffff037224 */ /* 0x000fe200078e001d */
[----:B------:R-:W-:Y:S01]  /*31d0*/  ISETP.GE.AND P2, PT, R118, UR5, PT ;  /* 0x0000000576007c0c */ /* 0x000fe2000bf46270 */
[----:B------:R-:W-:-:S02]  /*31e0*/  IMAD.MOV.U32 R90, RZ, RZ, R48 ;  /* 0x000000ffff5a7224 */ /* 0x000fc400078e0030 */
[-C--:B------:R-:W-:Y:S01]  /*31f0*/  HMMA.1688.F32.TF32 R40, R44, R30.reuse, R40 ;  /* 0x0000001e2c28723c */ /* 0x080fe20000081028 */
[----:B------:R-:W-:Y:S02]  /*3200*/  IMAD.MOV.U32 R89, RZ, RZ, R49 ;  /* 0x000000ffff597224 */ /* 0x000fe400078e0031 */
[----:B----4-:R-:W-:Y:S01]  /*3210*/  IMAD.MOV.U32 R32, RZ, RZ, R6 ;  /* 0x000000ffff207224 */ /* 0x010fe200078e0006 */
[----:B------:R-:W-:Y:S01]  /*3220*/  SEL R6, RZ, 0x4, P1 ;  /* 0x00000004ff067807 */ /* 0x000fe20000800000 */
[----:B------:R-:W-:Y:S01]  /*3230*/  IMAD.MOV.U32 R33, RZ, RZ, R13 ;  /* 0x000000ffff217224 */ /* 0x000fe200078e000d */
[----:B------:R-:W-:Y:S01]  /*3240*/  SEL R13, RZ, 0x4, P2 ;  /* 0x00000004ff0d7807 */ /* 0x000fe20001000000 */
[----:B-----5:R-:W-:Y:S01]  /*3250*/  IMAD.MOV.U32 R28, RZ, RZ, R10 ;  /* 0x000000ffff1c7224 */ /* 0x020fe200078e000a */
[----:B------:R-:W-:Y:S01]  /*3260*/  ISETP.GE.AND P1, PT, R116, UR5, PT ;  /* 0x0000000574007c0c */ /* 0x000fe2000bf26270 */
[----:B------:R-:W-:Y:S01]  /*3270*/  IMAD.WIDE R32, R98, 0x4, R32 ;  /* 0x0000000462207825 */ /* 0x000fe200078e0220 */
[----:B------:R-:W-:Y:S01]  /*3280*/  SEL R6, R6, RZ, !P0 ;  /* 0x000000ff06067207 */ /* 0x000fe20004000000 */
[----:B-1----:R-:W-:Y:S01]  /*3290*/  HMMA.1688.F32.TF32 R76, R24, R30, R76 ;  /* 0x0000001e184c723c */ /* 0x002fe2000008104c */
[----:B------:R-:W-:Y:S01]  /*32a0*/  SEL R13, R13, RZ, !P0 ;  /* 0x000000ff0d0d7207 */ /* 0x000fe20004000000 */
[----:B------:R-:W-:Y:S01]  /*32b0*/  IMAD.MOV.U32 R29, RZ, RZ, R5 ;  /* 0x000000ffff1d7224 */ /* 0x000fe200078e0005 */
[----:B------:R1:W-:Y:S01]  /*32c0*/  LDGSTS.E [R104+0x1400], [R32.64], P3 ;  /* 0x0140000020687fae */ /* 0x0003e20009921846 */
[----:B------:R-:W-:Y:S01]  /*32d0*/  IMAD.WIDE R44, R98, 0x4, R8 ;  /* 0x00000004622c7825 */ /* 0x000fe200078e0208 */
[----:B------:R-:W-:-:S02]  /*32e0*/  SEL R8, RZ, 0x4, P5 ;  /* 0x00000004ff087807 */ /* 0x000fc40002800000 */
[----:B---3--:R-:W-:Y:S01]  /*32f0*/  SEL R48, RZ, 0x4, P1 ;  /* 0x00000004ff307807 */ /* 0x008fe20000800000 */
[----:B------:R-:W-:Y:S01]  /*3300*/  IMAD.WIDE R28, R98, 0x4, R28 ;  /* 0x00000004621c7825 */ /* 0x000fe200078e021c */
[----:B------:R-:W-:Y:S01]  /*3310*/  SEL R5, R8, RZ, !P0 ;  /* 0x000000ff08057207 */ /* 0x000fe20004000000 */
[----:B------:R2:W-:Y:S01]  /*3320*/  LDGSTS.E [R104+0x1800], [R44.64], P4 ;  /* 0x018000002c687fae */ /* 0x0005e2000a121846 */
[----:B------:R-:W-:Y:S01]  /*3330*/  ISETP.GE.AND P4, PT, R112, UR5, PT ;  /* 0x0000000570007c0c */ /* 0x000fe2000bf86270 */
[----:B------:R-:W-:Y:S01]  /*3340*/  IMAD.MOV.U32 R30, RZ, RZ, R88 ;  /* 0x000000ffff1e7224 */ /* 0x000fe200078e0058 */
[----:B------:R-:W-:Y:S01]  /*3350*/  ISETP.NE.U32.AND P5, PT, R5, RZ, PT ;  /* 0x000000ff0500720c */ /* 0x000fe20003fa5070 */
[----:B------:R2:W-:Y:S01]  /*3360*/  LDGSTS.E [R104+0x1c00], [R28.64], P6 ;  /* 0x01c000001c687fae */ /* 0x0005e2000b121846 */
[----:B------:R-:W-:Y:S01]  /*3370*/  ISETP.GE.AND P6, PT, R110, UR5, PT ;  /* 0x000000056e007c0c */ /* 0x000fe2000bfc6270 */
[----:B------:R-:W-:Y:S01]  /*3380*/  IMAD.MOV.U32 R31, RZ, RZ, R23 ;  /* 0x000000ffff1f7224 */ /* 0x000fe200078e0017 */
[----:B------:R-:W-:Y:S01]  /*3390*/  SEL R5, RZ, 0x4, P4 ;  /* 0x00000004ff057807 */ /* 0x000fe20002000000 */
[----:B------:R-:W-:Y:S01]  /*33a0*/  HMMA.1688.F32.TF32 R56, R24, R34, R56 ;  /* 0x000000221838723c */ /* 0x000fe20000081038 */
[----:B------:R-:W-:Y:S01]  /*33b0*/  ISETP.GE.AND P4, PT, R108, UR5, PT ;  /* 0x000000056c007c0c */ /* 0x000fe2000bf86270 */
[----:B------:R-:W-:Y:S01]  /*33c0*/  IMAD.WIDE R30, R98, 0x4, R30 ;  /* 0x00000004621e7825 */ /* 0x000fe200078e021e */
[----:B------:R-:W-:-:S02]  /*33d0*/  ISETP.NE.U32.AND P1, PT, R6, RZ, PT ;  /* 0x000000ff0600720c */ /* 0x000fc40003f25070 */
[----:B------:R-:W-:Y:S01]  /*33e0*/  SEL R10, RZ, 0x4, P6 ;  /* 0x00000004ff0a7807 */ /* 0x000fe20003000000 */
[----:B------:R-:W-:Y:S01]  /*33f0*/  IMAD.MOV.U32 R6, RZ, RZ, R32 ;  /* 0x000000ffff067224 */ /* 0x000fe200078e0020 */
[----:B------:R-:W-:Y:S01]  /*3400*/  ISETP.NE.U32.AND P2, PT, R13, RZ, PT ;  /* 0x000000ff0d00720c */ /* 0x000fe20003f45070 */
[----:B------:R-:W-:Y:S01]  /*3410*/  IMAD.MOV.U32 R13, RZ, RZ, R33 ;  /* 0x000000ffff0d7224 */ /* 0x000fe200078e0021 */
[----:B------:R-:W-:Y:S01]  /*3420*/  ISETP.GE.AND P6, PT, R106, UR5, PT ;  /* 0x000000056a007c0c */ /* 0x000fe2000bfc6270 */
[C---:B------:R-:W-:Y:S01]  /*3430*/  HMMA.1688.F32.TF32 R60, R24.reuse, R62, R36 ;  /* 0x0000003e183c723c */ /* 0x040fe20000081024 */
[----:B-1----:R-:W-:Y:S01]  /*3440*/  SEL R32, RZ, 0x4, P4 ;  /* 0x00000004ff207807 */ /* 0x002fe20002000000 */
[----:B------:R-:W-:Y:S01]  /*3450*/  IMAD.MOV.U32 R8, RZ, RZ, R44 ;  /* 0x000000ffff087224 */ /* 0x000fe200078e002c */
[----:B------:R-:W-:Y:S01]  /*3460*/  SEL R5, R5, RZ, !P0 ;  /* 0x000000ff05057207 */ /* 0x000fe20004000000 */
[----:B------:R-:W-:Y:S01]  /*3470*/  IMAD.MOV.U32 R9, RZ, RZ, R45 ;  /* 0x000000ffff097224 */ /* 0x000fe200078e002d */
[----:B------:R-:W-:Y:S01]  /*3480*/  ISETP.GE.AND P4, PT, R105, UR5, PT ;  /* 0x0000000569007c0c */ /* 0x000fe2000bf86270 */
[----:B------:R2:W-:Y:S01]  /*3490*/  LDGSTS.E [R103+0x200], [R160.64], P1 ;  /* 0x00200000a0677fae */ /* 0x0005e20008921846 */
[----:B------:R-:W-:Y:S01]  /*34a0*/  SEL R48, R48, RZ, !P0 ;  /* 0x000000ff30307207 */ /* 0x000fe20004000000 */
[----:B------:R-:W-:Y:S01]  /*34b0*/  HMMA.1688.F32.TF32 R72, R24, R74, R80 ;  /* 0x0000004a1848723c */ /* 0x000fe20000081050 */
[----:B------:R-:W-:Y:S01]  /*34c0*/  SEL R33, RZ, 0x4, P6 ;  /* 0x00000004ff217807 */ /* 0x000fe20003000000 */
[----:B------:R2:W-:Y:S01]  /*34d0*/  LDGSTS.E [R103+0x600], [R156.64], P2 ;  /* 0x006000009c677fae */ /* 0x0005e20009121846 */
[----:B------:R-:W-:Y:S01]  /*34e0*/  ISETP.NE.U32.AND P6, PT, R5, RZ, PT ;  /* 0x000000ff0500720c */ /* 0x000fe20003fc5070 */
[----:B------:R-:W-:Y:S01]  /*34f0*/  UIADD3 UR5, UR5, -0x20, URZ ;  /* 0xffffffe005057890 */ /* 0x000fe2000fffe03f */
[----:B------:R-:W-:Y:S01]  /*3500*/  SEL R10, R10, RZ, !P0 ;  /* 0x000000ff0a0a7207 */ /* 0x000fe20004000000 */
[----:B------:R-:W-:Y:S01]  /*3510*/  IMAD.MOV.U32 R88, RZ, RZ, R30 ;  /* 0x000000ffff587224 */ /* 0x000fe200078e001e */
[----:B------:R-:W-:Y:S01]  /*3520*/  SEL R5, RZ, 0x4, P4 ;  /* 0x00000004ff057807 */ /* 0x000fe20002000000 */
[----:B------:R-:W-:Y:S01]  /*3530*/  IMAD.MOV.U32 R24, RZ, RZ, R12 ;  /* 0x000000ffff187224 */ /* 0x000fe200078e000c */
[----:B------:R-:W-:Y:S01]  /*3540*/  ISETP.NE.U32.AND P3, PT, R48, RZ, PT ;  /* 0x000000ff3000720c */ /* 0x000fe20003f65070 */
[----:B------:R-:W-:Y:S01]  /*3550*/  IMAD.MOV.U32 R25, RZ, RZ, R7 ;  /* 0x000000ffff197224 */ /* 0x000fe200078e0007 */
[----:B------:R-:W-:Y:S01]  /*3560*/  SEL R32, R32, RZ, !P0 ;  /* 0x000000ff20207207 */ /* 0x000fe20004000000 */
[----:B------:R-:W-:Y:S01]  /*3570*/  IMAD.MOV.U32 R23, RZ, RZ, R31 ;  /* 0x000000ffff177224 */ /* 0x000fe200078e001f */
[----:B------:R-:W-:Y:S01]  /*3580*/  SEL R33, R33, RZ, !P0 ;  /* 0x000000ff21217207 */ /* 0x000fe20004000000 */
[----:B------:R-:W-:Y:S01]  /*3590*/  IMAD.WIDE R24, R98, 0x4, R24 ;  /* 0x0000000462187825 */ /* 0x000fe200078e0218 */
[----:B------:R-:W-:-:S02]  /*35a0*/  ISETP.NE.U32.AND P4, PT, R10, RZ, PT ;  /* 0x000000ff0a00720c */ /* 0x000fc40003f85070 */
[----:B------:R-:W-:Y:S01]  /*35b0*/  SEL R5, R5, RZ, !P0 ;  /* 0x000000ff05057207 */ /* 0x000fe20004000000 */
[----:B------:R-:W-:Y:S01]  /*35c0*/  IMAD.MOV.U32 R10, RZ, RZ, R20 ;  /* 0x000000ffff0a7224 */ /* 0x000fe200078e0014 */
[----:B------:R-:W-:Y:S01]  /*35d0*/  ISETP.NE.U32.AND P0, PT, R32, RZ, PT ;  /* 0x000000ff2000720c */ /* 0x000fe20003f05070 */
[----:B------:R-:W-:Y:S01]  /*35e0*/  IMAD.MOV.U32 R12, RZ, RZ, R24 ;  /* 0x000000ffff0c7224 */ /* 0x000fe200078e0018 */
[----:B------:R-:W-:Y:S01]  /*35f0*/  ISETP.NE.U32.AND P1, PT, R33, RZ, PT ;  /* 0x000000ff2100720c */ /* 0x000fe20003f25070 */
[----:B------:R-:W-:Y:S01]  /*3600*/  IMAD.WIDE R26, R98, 0x4, R10 ;  /* 0x00000004621a7825 */ /* 0x000fe200078e020a */
[----:B------:R-:W-:Y:S01]  /*3610*/  ISETP.NE.U32.AND P2, PT, R5, RZ, PT ;  /* 0x000000ff0500720c */ /* 0x000fe20003f45070 */
[----:B------:R2:W-:Y:S02]  /*3620*/  LDGSTS.E [R103+0xa00], [R30.64], P3 ;  /* 0x00a000001e677fae */ /* 0x0005e40009921846 */
[----:B------:R-:W-:Y:S02]  /*3630*/  IMAD.MOV.U32 R10, RZ, RZ, R28 ;  /* 0x000000ffff0a7224 */ /* 0x000fe400078e001c */
[----:B------:R2:W-:Y:S01]  /*3640*/  LDGSTS.E [R103+0xe00], [R18.64], P5 ;  /* 0x00e0000012677fae */ /* 0x0005e2000a921846 */
[----:B------:R-:W-:-:S02]  /*3650*/  IMAD.MOV.U32 R5, RZ, RZ, R29 ;  /* 0x000000ffff057224 */ /* 0x000fc400078e001d */
[----:B------:R-:W-:Y:S01]  /*3660*/  IMAD.MOV.U32 R20, RZ, RZ, R26 ;  /* 0x000000ffff147224 */ /* 0x000fe200078e001a */
[----:B------:R2:W-:Y:S01]  /*3670*/  LDGSTS.E [R103+0x1200], [R26.64], P6 ;  /* 0x012000001a677fae */ /* 0x0005e2000b121846 */
[----:B------:R-:W-:Y:S02]  /*3680*/  IMAD.MOV.U32 R11, RZ, RZ, R27 ;  /* 0x000000ffff0b7224 */ /* 0x000fe400078e001b */
[----:B------:R-:W-:Y:S01]  /*3690*/  IMAD.MOV.U32 R7, RZ, RZ, R25 ;  /* 0x000000ffff077224 */ /* 0x000fe200078e0019 */
[----:B------:R2:W-:Y:S04]  /*36a0*/  LDGSTS.E [R103+0x1600], [R16.64], P4 ;  /* 0x0160000010677fae */ /* 0x0005e8000a121846 */
[----:B------:R2:W-:Y:S01]  /*36b0*/  LDGSTS.E [R103+0x1a00], [R14.64], P0 ;  /* 0x01a000000e677fae */ /* 0x0005e20008121846 */
[----:B------:R-:W-:-:S03]  /*36c0*/  ISETP.NE.U32.AND P0, PT, R100, UR4, PT ;  /* 0x0000000464007c0c */ /* 0x000fc6000bf05070 */
[----:B------:R2:W-:Y:S04]  /*36d0*/  LDGSTS.E [R103+0x1e00], [R24.64], P1 ;  /* 0x01e0000018677fae */ /* 0x0005e80008921846 */
        /* <DEDUP_REMOVED lines=19> */
.L_x_1:
[----:B------:R-:W-:-:S04]  /*3810*/  DEPBAR.LE SB0, 0x0 ;  /* 0x000080000000791a */ /* 0x000fc80000000000 */
[C---:B------:R-:W-:Y:S01]  /*3820*/  IMAD.SHL.U32 R3, R91.reuse, 0x200, RZ ;  /* 0x000002005b037824 */ /* 0x040fe200078e00ff */
[----:B------:R-:W-:Y:S01]  /*3830*/  ISETP.GE.AND P0, PT, R2, c[0x0][0x178], PT ;  /* 0x00005e0002007a0c */ /* 0x000fe20003f06270 */
[C---:B-1----:R-:W-:Y:S01]  /*3840*/  IMAD.SHL.U32 R4, R91.reuse, 0x40, RZ ;  /* 0x000000405b047824 */ /* 0x042fe200078e00ff */
[----:B--2---:R-:W-:Y:S01]  /*3850*/  LOP3.LUT R26, R0, 0x2, R121, 0xfe, !PT ;  /* 0x00000002001a7812 */ /* 0x004fe200078efe79 */
[----:B------:R-:W-:Y:S01]  /*3860*/  IMAD.SHL.U32 R5, R91, 0x800, RZ ;  /* 0x000008005b057824 */ /* 0x000fe200078e00ff */
[----:B------:R-:W-:Y:S01]  /*3870*/  LOP3.LUT R3, R3, 0x3000, RZ, 0xc0, !PT ;  /* 0x0000300003037812 */ /* 0x000fe200078ec0ff */
[----:B------:R-:W-:Y:S01]  /*3880*/  IMAD.SHL.U32 R91, R91, 0x4, RZ ;  /* 0x000000045b5b7824 */ /* 0x000fe200078e00ff */
[----:B------:R-:W-:Y:S01]  /*3890*/  LOP3.LUT R4, R4, 0x800, RZ, 0xc0, !PT ;  /* 0x0000080004047812 */ /* 0x000fe200078ec0ff */
[----:B------:R-:W-:Y:S01]  /*38a0*/  IMAD.MOV.U32 R8, RZ, RZ, R68 ;  /* 0x000000ffff087224 */ /* 0x000fe200078e0044 */
[----:B------:R-:W-:Y:S01]  /*38b0*/  LOP3.LUT R92, R3, 0x60, R92, 0xf8, !PT ;  /* 0x00000060035c7812 */ /* 0x000fe200078ef85c */
[----:B------:R-:W-:Y:S01]  /*38c0*/  IMAD.MOV.U32 R9, RZ, RZ, R64 ;  /* 0x000000ffff097224 */ /* 0x000fe200078e0040 */
[----:B------:R-:W-:Y:S01]  /*38d0*/  LOP3.LUT R5, R5, 0x3000, RZ, 0xc0, !PT ;  /* 0x0000300005057812 */ /* 0x000fe200078ec0ff */
[----:B------:R-:W-:Y:S01]  /*38e0*/  IMAD.MOV.U32 R10, RZ, RZ, R52 ;  /* 0x000000ffff0a7224 */ /* 0x000fe200078e0034 */
[----:B------:R-:W-:Y:S01]  /*38f0*/  LOP3.LUT R91, R92, 0x170, R91, 0x78, !PT ;  /* 0x000001705c5b7812 */ /* 0x000fe200078e785b */
[----:B------:R-:W-:Y:S01]  /*3900*/  IMAD.MOV.U32 R11, RZ, RZ, R40 ;  /* 0x000000ffff0b7224 */ /* 0x000fe200078e0028 */
[C---:B------:R-:W-:Y:S01]  /*3910*/  LOP3.LUT R24, R0.reuse, 0x3c, R121, 0xfe, !PT ;  /* 0x0000003c00187812 */ /* 0x040fe200078efe79 */
[----:B------:R-:W-:Y:S01]  /*3920*/  IMAD.MOV.U32 R12, RZ, RZ, R69 ;  /* 0x000000ffff0c7224 */ /* 0x000fe200078e0045 */
[----:B------:R-:W-:Y:S01]  /*3930*/  LOP3.LUT R25, R0, 0x6, R121, 0xfe, !PT ;  /* 0x0000000600197812 */ /* 0x000fe200078efe79 */
[----:B------:R-:W-:Y:S01]  /*3940*/  IMAD.IADD R91, R4, 0x1, R91 ;  /* 0x00000001045b7824 */ /* 0x000fe200078e025b */
[----:B------:R-:W-:Y:S01]  /*3950*/  BAR.SYNC.DEFER_BLOCKING 0x0 ;  /* 0x0000000000007b1d */ /* 0x000fe20000010000 */
[----:B------:R-:W-:Y:S01]  /*3960*/  IMAD.MOV.U32 R13, RZ, RZ, R65 ;  /* 0x000000ffff0d7224 */ /* 0x000fe200078e0041 */
[C---:B------:R-:W-:Y:S01]  /*3970*/  LOP3.LUT R4, R0.reuse, R121, RZ, 0xfc, !PT ;  /* 0x0000007900047212 */ /* 0x040fe200078efcff */
[----:B------:R-:W-:Y:S01]  /*3980*/  IMAD.MOV.U32 R14, RZ, RZ, R53 ;  /* 0x000000ffff0e7224 */ /* 0x000fe200078e0035 */
[----:B------:R-:W-:Y:S01]  /*3990*/  LOP3.LUT R3, R0, 0x3a, R121, 0xfe, !PT ;  /* 0x0000003a00037812 */ /* 0x000fe200078efe79 */
[----:B------:R-:W-:Y:S01]  /*39a0*/  IMAD.MOV.U32 R15, RZ, RZ, R41 ;  /* 0x000000ffff0f7224 */ /* 0x000fe200078e0029 */
[----:B------:R-:W-:Y:S01]  /*39b0*/  ISETP.LT.AND P3, PT, R4, c[0x0][0x17c], !P0 ;  /* 0x00005f0004007a0c */ /* 0x000fe20004761270 */
[----:B------:R-:W-:Y:S01]  /*39c0*/  IMAD.MOV.U32 R19, RZ, RZ, R42 ;  /* 0x000000ffff137224 */ /* 0x000fe200078e002a */
[C-C-:B------:R-:W-:Y:S01]  /*39d0*/  LOP3.LUT R48, R0.reuse, 0x38, R121.reuse, 0xfe, !PT ;  /* 0x0000003800307812 */ /* 0x140fe200078efe79 */
[----:B------:R-:W-:Y:S01]  /*39e0*/  IMAD.MOV.U32 R23, RZ, RZ, R76 ;  /* 0x000000ffff177224 */ /* 0x000fe200078e004c */
[C-C-:B------:R-:W-:Y:S01]  /*39f0*/  LOP3.LUT R49, R0.reuse, 0x36, R121.reuse, 0xfe, !PT ;  /* 0x0000003600317812 */ /* 0x140fe200078efe79 */
[----:B------:R-:W-:Y:S01]  /*3a00*/  IMAD.MOV.U32 R16, RZ, RZ, R70 ;  /* 0x000000ffff107224 */ /* 0x000fe200078e0046 */
[C-C-:B------:R-:W-:Y:S01]  /*3a10*/  LOP3.LUT R50, R0.reuse, 0x34, R121.reuse, 0xfe, !PT ;  /* 0x0000003400327812 */ /* 0x140fe200078efe79 */
[----:B------:R-:W-:Y:S01]  /*3a20*/  IMAD.MOV.U32 R17, RZ, RZ, R66 ;  /* 0x000000ffff117224 */ /* 0x000fe200078e0042 */
[C-C-:B------:R-:W-:Y:S01]  /*3a30*/  LOP3.LUT R51, R0.reuse, 0x32, R121.reuse, 0xfe, !PT ;  /* 0x0000003200337812 */ /* 0x140fe200078efe79 */
[----:B------:R-:W-:Y:S01]  /*3a40*/  IMAD.MOV.U32 R18, RZ, RZ, R54 ;  /* 0x000000ffff127224 */ /* 0x000fe200078e0036 */
[C---:B------:R-:W-:Y:S01]  /*3a50*/  LOP3.LUT R52, R0.reuse, 0x30, R121, 0xfe, !PT ;  /* 0x0000003000347812 */ /* 0x040fe200078efe79 */
[----:B------:R-:W-:Y:S01]  /*3a60*/  IMAD.MOV.U32 R40, RZ, RZ, R71 ;  /* 0x000000ffff287224 */ /* 0x000fe200078e0047 */
[C---:B------:R-:W-:Y:S01]  /*3a70*/  LOP3.LUT R69, R0.reuse, 0x2e, R121, 0xfe, !PT ;  /* 0x0000002e00457812 */ /* 0x040fe200078efe79 */
[----:B------:R-:W-:Y:S01]  /*3a80*/  IMAD.MOV.U32 R41, RZ, RZ, R67 ;  /* 0x000000ffff297224 */ /* 0x000fe200078e0043 */
[C---:B------:R-:W-:Y:S01]  /*3a90*/  LOP3.LUT R70, R0.reuse, 0x2c, R121, 0xfe, !PT ;  /* 0x0000002c00467812 */ /* 0x040fe200078efe79 */
[----:B------:R-:W-:Y:S01]  /*3aa0*/  IMAD.MOV.U32 R42, RZ, RZ, R55 ;  /* 0x000000ffff2a7224 */ /* 0x000fe200078e0037 */
[C-C-:B------:R-:W-:Y:S01]  /*3ab0*/  LOP3.LUT R71, R0.reuse, 0x2a, R121.reuse, 0xfe, !PT ;  /* 0x0000002a00477812 */ /* 0x140fe200078efe79 */
[----:B------:R-:W-:Y:S01]  /*3ac0*/  IMAD.MOV.U32 R20, RZ, RZ, R56 ;  /* 0x000000ffff147224 */ /* 0x000fe200078e0038 */
[----:B------:R1:W-:Y:S01]  /*3ad0*/  STS.128 [R91], R8 ;  /* 0x000000085b007388 */ /* 0x0003e20000000c00 */
[----:B------:R-:W-:Y:S01]  /*3ae0*/  IMAD.MOV.U32 R21, RZ, RZ, R60 ;  /* 0x000000ffff157224 */ /* 0x000fe200078e003c */
[C---:B------:R-:W-:Y:S01]  /*3af0*/  LOP3.LUT R53, R0.reuse, 0x28, R121, 0xfe, !PT ;  /* 0x0000002800357812 */ /* 0x040fe200078efe79 */
[----:B------:R-:W-:Y:S01]  /*3b00*/  IMAD.MOV.U32 R22, RZ, RZ, R72 ;  /* 0x000000ffff167224 */ /* 0x000fe200078e0048 */
[----:B------:R2:W-:Y:S01]  /*3b10*/  STS.128 [R91+0x400], R12 ;  /* 0x0004000c5b007388 */ /* 0x0005e20000000c00 */
[----:B------:R-:W-:Y:S01]  /*3b20*/  IMAD.MOV.U32 R76, RZ, RZ, R59 ;  /* 0x000000ffff4c7224 */ /* 0x000fe200078e003b */
[----:B------:R-:W-:Y:S01]  /*3b30*/  LOP3.LUT R54, R0, 0x26, R121, 0xfe, !PT ;  /* 0x0000002600367812 */ /* 0x000fe200078efe79 */
[----:B------:R-:W-:Y:S01]  /*3b40*/  IMAD R5, R122, 0x10, R5 ;  /* 0x000000107a057824 */ /* 0x000fe200078e0205 */
[----:B------:R-:W-:Y:S01]  /*3b50*/  STS.128 [R91+0x80], R16 ;  /* 0x000080105b007388 */ /* 0x000fe20000000c00 */
[----:B------:R-:W-:Y:S01]  /*3b60*/  IMAD R36, R2, c[0x0][0x194], RZ ;  /* 0x0000650002247a24 */ /* 0x000fe200078e02ff */
[----:B------:R-:W-:Y:S01]  /*3b70*/  LOP3.LUT R55, R0, 0x24, R121, 0xfe, !PT ;  /* 0x0000002400377812 */ /* 0x000fe200078efe79 */
[----:B------:R-:W-:Y:S01]  /*3b80*/  IMAD R67, R4, c[0x0][0x198], RZ ;  /* 0x0000660004437a24 */ /* 0x000fe200078e02ff */
[----:B------:R-:W-:Y:S01]  /*3b90*/  STS.128 [R91+0x480], R40 ;  /* 0x000480285b007388 */ /* 0x000fe20000000c00 */
[C---:B------:R-:W-:Y:S01]  /*3ba0*/  LOP3.LUT R28, R5.reuse, 0x40, RZ, 0x3c, !PT ;  /* 0x00000040051c7812 */ /* 0x040fe200078e3cff */
[----:B------:R-:W-:Y:S01]  /*3bb0*/  IMAD R27, R26, c[0x0][0x198], RZ ;  /* 0x000066001a1b7a24 */ /* 0x000fe200078e02ff */
[----:B------:R-:W-:Y:S01]  /*3bc0*/  LOP3.LUT R68, R5, 0x60, RZ, 0x3c, !PT ;  /* 0x0000006005447812 */ /* 0x000fe200078e3cff */
[----:B-1----:R-:W-:Y:S01]  /*3bd0*/  IMAD.MOV.U32 R11, RZ, RZ, R77 ;  /* 0x000000ffff0b7224 */ /* 0x002fe200078e004d */
[----:B------:R1:W-:Y:S01]  /*3be0*/  STS.128 [R91+0x200], R20 ;  /* 0x000200145b007388 */ /* 0x0003e20000000c00 */
[----:B------:R-:W-:Y:S01]  /*3bf0*/  IMAD.MOV.U32 R8, RZ, RZ, R57 ;  /* 0x000000ffff087224 */ /* 0x000fe200078e0039 */
[----:B------:R-:W-:Y:S01]  /*3c00*/  LEA R37, P1, R36, c[0x0][0x170], 0x2 ;  /* 0x00005c0024257a11 */ /* 0x000fe200078210ff */
[----:B--2---:R-:W-:Y:S01]  /*3c10*/  IMAD.MOV.U32 R15, RZ, RZ, R78 ;  /* 0x000000ffff0f7224 */ /* 0x004fe200078e004e */
[----:B------:R-:W-:Y:S01]  /*3c20*/  LOP3.LUT R56, R0, 0x22, R121, 0xfe, !PT ;  /* 0x0000002200387812 */ /* 0x000fe200078efe79 */
[----:B------:R-:W-:Y:S01]  /*3c30*/  IMAD.MOV.U32 R9, RZ, RZ, R61 ;  /* 0x000000ffff097224 */ /* 0x000fe200078e003d */
[----:B------:R-:W-:Y:S01]  /*3c40*/  LEA.HI.X.SX32 R36, R36, c[0x0][0x174], 0x2, P1 ;  /* 0x00005d0024247a11 */ /* 0x000fe200008f16ff */
[----:B------:R-:W-:Y:S01]  /*3c50*/  IMAD.MOV.U32 R10, RZ, RZ, R73 ;  /* 0x000000ffff0a7224 */ /* 0x000fe200078e0049 */
[C---:B------:R-:W-:Y:S01]  /*3c60*/  LEA R38, P1, R67.reuse, R37, 0x2 ;  /* 0x0000002543267211 */ /* 0x040fe200078210ff */
[----:B------:R-:W-:Y:S01]  /*3c70*/  IMAD.MOV.U32 R12, RZ, RZ, R58 ;  /* 0x000000ffff0c7224 */ /* 0x000fe200078e003a */
[C---:B------:R-:W-:Y:S01]  /*3c80*/  LOP3.LUT R57, R0.reuse, 0x20, R121, 0xfe, !PT ;  /* 0x0000002000397812 */ /* 0x040fe200078efe79 */
[----:B------:R-:W-:Y:S01]  /*3c90*/  IMAD.MOV.U32 R13, RZ, RZ, R62 ;  /* 0x000000ffff0d7224 */ /* 0x000fe200078e003e */
[----:B------:R-:W-:Y:S01]  /*3ca0*/  STS.128 [R91+0x600], R8 ;  /* 0x000600085b007388 */ /* 0x000fe20000000c00 */
[----:B------:R-:W-:Y:S01]  /*3cb0*/  IMAD.MOV.U32 R14, RZ, RZ, R74 ;  /* 0x000000ffff0e7224 */ /* 0x000fe200078e004a */
[----:B------:R-:W-:Y:S01]  /*3cc0*/  LEA.HI.X.SX32 R39, R67, R36, 0x2, P1 ;  /* 0x0000002443277211 */ /* 0x000fe200008f16ff */
[----:B------:R-:W-:Y:S01]  /*3cd0*/  IMAD.MOV.U32 R77, RZ, RZ, R63 ;  /* 0x000000ffff4d7224 */ /* 0x000fe200078e003f */
[----:B-1----:R-:W-:Y:S01]  /*3ce0*/  LOP3.LUT R20, R5, 0x20, RZ, 0x3c, !PT ;  /* 0x0000002005147812 */ /* 0x002fe200078e3cff */
[----:B------:R-:W-:Y:S01]  /*3cf0*/  IMAD.MOV.U32 R78, RZ, RZ, R75 ;  /* 0x000000ffff4e7224 */ /* 0x000fe200078e004b */
[----:B------:R-:W-:Y:S01]  /*3d00*/  STS.128 [R91+0x280], R12 ;  /* 0x0002800c5b007388 */ /* 0x000fe20000000c00 */
[C-C-:B------:R-:W-:Y:S01]  /*3d10*/  LOP3.LUT R2, R0.reuse, 0x3e, R121.reuse, 0xfe, !PT ;  /* 0x0000003e00027812 */ /* 0x140fe200078efe79 */
[----:B------:R-:W-:Y:S01]  /*3d20*/  IMAD R46, R25, c[0x0][0x198], RZ ;  /* 0x00006600192e7a24 */ /* 0x000fe200078e02ff */
[C-C-:B------:R-:W-:Y:S01]  /*3d30*/  LOP3.LUT R58, R0.reuse, 0x1e, R121.reuse, 0xfe, !PT ;  /* 0x0000001e003a7812 */ /* 0x140fe200078efe79 */
[----:B------:R-:W-:Y:S01]  /*3d40*/  STS.128 [R91+0x680], R76 ;  /* 0x0006804c5b007388 */ /* 0x000fe20000000c00 */
[----:B------:R-:W-:-:S02]  /*3d50*/  LOP3.LUT R59, R0, 0x1c, R121, 0xfe, !PT ;  /* 0x0000001c003b7812 */ /* 0x000fc400078efe79 */
[C-C-:B------:R-:W-:Y:S01]  /*3d60*/  LOP3.LUT R60, R0.reuse, 0x1a, R121.reuse, 0xfe, !PT ;  /* 0x0000001a003c7812 */ /* 0x140fe200078efe79 */
[----:B------:R-:W-:Y:S01]  /*3d70*/  BAR.SYNC.DEFER_BLOCKING 0x0 ;  /* 0x0000000000007b1d */ /* 0x000fe20000010000 */
[C-C-:B------:R-:W-:Y:S02]  /*3d80*/  LOP3.LUT R61, R0.reuse, 0x18, R121.reuse, 0xfe, !PT ;  /* 0x00000018003d7812 */ /* 0x140fe400078efe79 */
[C-C-:B------:R-:W-:Y:S02]  /*3d90*/  LOP3.LUT R62, R0.reuse, 0x16, R121.reuse, 0xfe, !PT ;  /* 0x00000016003e7812 */ /* 0x140fe400078efe79 */
[C-C-:B------:R-:W-:Y:S02]  /*3da0*/  LOP3.LUT R63, R0.reuse, 0x14, R121.reuse, 0xfe, !PT ;  /* 0x00000014003f7812 */ /* 0x140fe400078efe79 */
[C-C-:B------:R-:W-:Y:S02]  /*3db0*/  LOP3.LUT R64, R0.reuse, 0x12, R121.reuse, 0xfe, !PT ;  /* 0x0000001200407812 */ /* 0x140fe400078efe79 */
[----:B------:R-:W-:-:S02]  /*3dc0*/  LOP3.LUT R65, R0, 0x10, R121, 0xfe, !PT ;  /* 0x0000001000417812 */ /* 0x000fc400078efe79 */
[C-C-:B------:R-:W-:Y:S02]  /*3dd0*/  LOP3.LUT R66, R0.reuse, 0xe, R121.reuse, 0xfe, !PT ;  /* 0x0000000e00427812 */ /* 0x140fe400078efe79 */
[C-C-:B------:R-:W-:Y:S02]  /*3de0*/  LOP3.LUT R47, R0.reuse, 0xc, R121.reuse, 0xfe, !PT ;  /* 0x0000000c002f7812 */ /* 0x140fe400078efe79 */
[C-C-:B------:R-:W-:Y:S02]  /*3df0*/  LOP3.LUT R45, R0.reuse, 0xa, R121.reuse, 0xfe, !PT ;  /* 0x0000000a002d7812 */ /* 0x140fe400078efe79 */
[C-C-:B------:R-:W-:Y:S02]  /*3e00*/  LOP3.LUT R44, R0.reuse, 0x8, R121.reuse, 0xfe, !PT ;  /* 0x00000008002c7812 */ /* 0x140fe400078efe79 */
[----:B------:R-:W-:Y:S02]  /*3e10*/  LOP3.LUT R0, R0, 0x4, R121, 0xfe, !PT ;  /* 0x0000000400007812 */ /* 0x000fe400078efe79 */
[----:B------:R-:W-:-:S02]  /*3e20*/  ISETP.LT.AND P2, PT, R26, c[0x0][0x17c], !P0 ;  /* 0x00005f001a007a0c */ /* 0x000fc40004741270 */
[----:B------:R-:W-:Y:S01]  /*3e30*/  ISETP.LT.AND P1, PT, R24, c[0x0][0x17c], !P0 ;  /* 0x00005f0018007a0c */ /* 0x000fe20004721270 */
[----:B------:R-:W1:Y:S01]  /*3e40*/  LDS.128 R32, [R5] ;  /* 0x0000000005207984 */ /* 0x000e620000000c00 */
[C---:B------:R-:W-:Y:S01]  /*3e50*/  ISETP.LT.AND P4, PT, R0.reuse, c[0x0][0x17c], !P0 ;  /* 0x00005f0000007a0c */ /* 0x040fe20004781270 */
[----:B------:R-:W-:Y:S02]  /*3e60*/  IMAD R0, R0, c[0x0][0x198], RZ ;  /* 0x0000660000007a24 */ /* 0x000fe400078e02ff */
[----:B------:R-:W2:Y:S03]  /*3e70*/  LDS.128 R16, [R20] ;  /* 0x0000000014107984 */ /* 0x000ea60000000c00 */
[C---:B------:R-:W-:Y:S01]  /*3e80*/  LEA R42, P6, R0.reuse, R37, 0x2 ;  /* 0x00000025002a7211 */ /* 0x040fe200078c10ff */
[----:B------:R-:W3:Y:S03]  /*3e90*/  LDS.128 R12, [R28] ;  /* 0x000000001c0c7984 */ /* 0x000ee60000000c00 */
[----:B------:R-:W-:Y:S01]  /*3ea0*/  LEA.HI.X.SX32 R43, R0, R36, 0x2, P6 ;  /* 0x00000024002b7211 */ /* 0x000fe200030f16ff */
[----:B------:R-:W4:Y:S01]  /*3eb0*/  LDS.128 R8, [R68] ;  /* 0x0000000044087984 */ /* 0x000f220000000c00 */
[----:B------:R-:W-:-:S03]  /*3ec0*/  IMAD R0, R45, c[0x0][0x198], RZ ;  /* 0x000066002d007a24 */ /* 0x000fc600078e02ff */
[----:B------:R-:W5:Y:S04]  /*3ed0*/  LDS.128 R4, [R5+0x800] ;  /* 0x0008000005047984 */ /* 0x000f680000000c00 */
[----:B------:R-:W4:Y:S04]  /*3ee0*/  LDS.128 R20, [R20+0x800] ;  /* 0x0008000014147984 */ /* 0x000f280000000c00 */
[----:B------:R-:W4:Y:S04]  /*3ef0*/  LDS.128 R28, [R28+0x800] ;  /* 0x000800001c1c7984 */ /* 0x000f280000000c00 */
[----:B-1----:R1:W-:Y:S01]  /*3f00*/  @P3 STG.E [R38.64], R32 ;  /* 0x0000002026003986 */ /* 0x0023e2000c101906 */
[----:B------:R-:W-:-:S04]  /*3f10*/  LEA R40, P3, R27, R37, 0x2 ;  /* 0x000000251b287211 */ /* 0x000fc800078610ff */
[----:B------:R-:W-:Y:S02]  /*3f20*/  LEA.HI.X.SX32 R41, R27, R36, 0x2, P3 ;  /* 0x000000241b297211 */ /* 0x000fe400018f16ff */
[----:B------:R-:W-:Y:S02]  /*3f30*/  ISETP.LT.AND P3, PT, R25, c[0x0][0x17c], !P0 ;  /* 0x00005f0019007a0c */ /* 0x000fe40004761270 */
[----:B------:R-:W5:Y:S01]  /*3f40*/  LDS.128 R24, [R68+0x800] ;  /* 0x0008000044187984 */ /* 0x000f620000000c00 */
[----:B-1----:R-:W-:-:S03]  /*3f50*/  IMAD R32, R44, c[0x0][0x198], RZ ;  /* 0x000066002c207a24 */ /* 0x002fc600078e02ff */
[----:B--2---:R1:W-:Y:S01]  /*3f60*/  @P2 STG.E [R40.64], R16 ;  /* 0x0000001028002986 */ /* 0x0043e2000c101906 */
[----:B------:R-:W-:Y:S02]  /*3f70*/  ISETP.LT.AND P2, PT, R44, c[0x0][0x17c], !P0 ;  /* 0x00005f002c007a0c */ /* 0x000fe40004741270 */
[-C--:B------:R-:W-:Y:S01]  /*3f80*/  LEA R38, P5, R46, R37.reuse, 0x2 ;  /* 0x000000252e267211 */ /* 0x080fe200078a10ff */
[----:B---3--:R2:W-:Y:S01]  /*3f90*/  @P4 STG.E [R42.64], R12 ;  /* 0x0000000c2a004986 */ /* 0x0085e2000c101906 */
[-C--:B------:R-:W-:Y:S02]  /*3fa0*/  LEA R44, P6, R32, R37.reuse, 0x2 ;  /* 0x00000025202c7211 */ /* 0x080fe400078c10ff */
[----:B------:R-:W-:Y:S02]  /*3fb0*/  ISETP.LT.AND P4, PT, R45, c[0x0][0x17c], !P0 ;  /* 0x00005f002d007a0c */ /* 0x000fe40004781270 */
[-C--:B------:R-:W-:Y:S02]  /*3fc0*/  LEA.HI.X.SX32 R39, R46, R36.reuse, 0x2, P5 ;  /* 0x000000242e277211 */ /* 0x080fe400028f16ff */
[----:B------:R-:W-:Y:S01]  /*3fd0*/  LEA.HI.X.SX32 R45, R32, R36, 0x2, P6 ;  /* 0x00000024202d7211 */ /* 0x000fe200030f16ff */
[C---:B-1----:R-:W-:Y:S01]  /*3fe0*/  IMAD R16, R47.reuse, c[0x0][0x198], RZ ;  /* 0x000066002f107a24 */ /* 0x042fe200078e02ff */
[----:B------:R-:W-:Y:S01]  /*3ff0*/  LEA R46, P5, R0, R37, 0x2 ;  /* 0x00000025002e7211 */ /* 0x000fe200078a10ff */
[----:B----4-:R1:W-:Y:S01]  /*4000*/  @P3 STG.E [R38.64], R8 ;  /* 0x0000000826003986 */ /* 0x0103e2000c101906 */
[----:B------:R-:W-:-:S02]  /*4010*/  ISETP.LT.AND P3, PT, R47, c[0x0][0x17c], !P0 ;  /* 0x00005f002f007a0c */ /* 0x000fc40004761270 */
[-C--:B------:R-:W-:Y:S01]  /*4020*/  LEA.HI.X.SX32 R47, R0, R36.reuse, 0x2, P5 ;  /* 0x00000024002f7211 */ /* 0x080fe200028f16ff */
[----:B-----5:R3:W-:Y:S01]  /*4030*/  @P2 STG.E [R44.64], R4 ;  /* 0x000000042c002986 */ /* 0x0207e2000c101906 */
[C---:B------:R-:W-:Y:S01]  /*4040*/  ISETP.LT.AND P2, PT, R66.reuse, c[0x0][0x17c], !P0 ;  /* 0x00005f0042007a0c */ /* 0x040fe20004741270 */
[----:B------:R-:W-:Y:S01]  /*4050*/  IMAD R66, R66, c[0x0][0x198], RZ ;  /* 0x0000660042427a24 */ /* 0x000fe200078e02ff */
[-C--:B------:R-:W-:Y:S01]  /*4060*/  LEA R40, P6, R16, R37.reuse, 0x2 ;  /* 0x0000002510287211 */ /* 0x080fe200078c10ff */
[----:B------:R-:W-:Y:S01]  /*4070*/  @P4 STG.E [R46.64], R20 ;  /* 0x000000142e004986 */ /* 0x000fe2000c101906 */
[C---:B------:R-:W-:Y:S01]  /*4080*/  IMAD R0, R65.reuse, c[0x0][0x198], RZ ;  /* 0x0000660041007a24 */ /* 0x040fe200078e02ff */
[----:B------:R-:W-:Y:S02]  /*4090*/  ISETP.LT.AND P4, PT, R65, c[0x0][0x17c], !P0 ;  /* 0x00005f0041007a0c */ /* 0x000fe40004781270 */
[----:B--2---:R-:W-:Y:S01]  /*40a0*/  LEA R42, P5, R66, R37, 0x2 ;  /* 0x00000025422a7211 */ /* 0x004fe200078a10ff */
[----:B-1----:R-:W-:Y:S01]  /*40b0*/  IMAD R8, R64, c[0x0][0x198], RZ ;  /* 0x0000660040087a24 */ /* 0x002fe200078e02ff */
[----:B------:R-:W-:-:S02]  /*40c0*/  LEA.HI.X.SX32 R41, R16, R36, 0x2, P6 ;  /* 0x0000002410297211 */ /* 0x000fc400030f16ff */
[-C--:B------:R-:W-:Y:S01]  /*40d0*/  LEA R38, P6, R0, R37.reuse, 0x2 ;  /* 0x0000002500267211 */ /* 0x080fe200078c10ff */
[----:B---3--:R-:W-:Y:S01]  /*40e0*/  IMAD R4, R60, c[0x0][0x198], RZ ;  /* 0x000066003c047a24 */ /* 0x008fe200078e02ff */
[-C--:B------:R-:W-:Y:S01]  /*40f0*/  LEA.HI.X.SX32 R43, R66, R36.reuse, 0x2, P5 ;  /* 0x00000024422b7211 */ /* 0x080fe200028f16ff */
[----:B------:R1:W-:Y:S01]  /*4100*/  @P3 STG.E [R40.64], R28 ;  /* 0x0000001c28003986 */ /* 0x0003e2000c101906 */
[-C--:B------:R-:W-:Y:S01]  /*4110*/  LEA.HI.X.SX32 R39, R0, R36.reuse, 0x2, P6 ;  /* 0x0000002400277211 */ /* 0x080fe200030f16ff */
[----:B------:R-:W-:Y:S01]  /*4120*/  IMAD R0, R61, c[0x0][0x198], RZ ;  /* 0x000066003d007a24 */ /* 0x000fe200078e02ff */
[----:B------:R-:W-:Y:S01]  /*4130*/  ISETP.LT.AND P3, PT, R64, c[0x0][0x17c], !P0 ;  /* 0x00005f0040007a0c */ /* 0x000fe20004761270 */
[----:B------:R-:W-:Y:S01]  /*4140*/  @P2 STG.E [R42.64], R24 ;  /* 0x000000182a002986 */ /* 0x000fe2000c101906 */
[C---:B------:R-:W-:Y:S01]  /*4150*/  ISETP.LT.AND P2, PT, R63.reuse, c[0x0][0x17c], !P0 ;  /* 0x00005f003f007a0c */ /* 0x040fe20004741270 */
[----:B------:R-:W-:Y:S01]  /*4160*/  IMAD R63, R63, c[0x0][0x198], RZ ;  /* 0x000066003f3f7a24 */ /* 0x000fe200078e02ff */
[----:B------:R-:W-:Y:S01]  /*4170*/  LEA R44, P5, R8, R37, 0x2 ;  /* 0x00000025082c7211 */ /* 0x000fe200078a10ff */
[----:B------:R2:W-:Y:S01]  /*4180*/  @P4 STG.E [R38.64], R33 ;  /* 0x0000002126004986 */ /* 0x0005e2000c101906 */
[C---:B------:R-:W-:Y:S01]  /*4190*/  ISETP.LT.AND P4, PT, R62.reuse, c[0x0][0x17c], !P0 ;  /* 0x00005f003e007a0c */ /* 0x040fe20004781270 */
[----:B------:R-:W-:Y:S01]  /*41a0*/  IMAD R62, R62, c[0x0][0x198], RZ ;  /* 0x000066003e3e7a24 */ /* 0x000fe200078e02ff */
[----:B------:R-:W-:-:S02]  /*41b0*/  LEA.HI.X.SX32 R45, R8, R36, 0x2, P5 ;  /* 0x00000024082d7211 */ /* 0x000fc400028f16ff */
[CC--:B-1----:R-:W-:Y:S02]  /*41c0*/  LEA R40, P6, R63.reuse, R37.reuse, 0x2 ;  /* 0x000000253f287211 */ /* 0x0c2fe400078c10ff */
[CC--:B------:R-:W-:Y:S01]  /*41d0*/  LEA R46, P5, R62.reuse, R37.reuse, 0x2 ;  /* 0x000000253e2e7211 */ /* 0x0c0fe200078a10ff */
[----:B------:R1:W-:Y:S01]  /*41e0*/  @P3 STG.E [R44.64], R17 ;  /* 0x000000112c003986 */ /* 0x0003e2000c101906 */
[-C--:B------:R-:W-:Y:S02]  /*41f0*/  LEA.HI.X.SX32 R41, R63, R36.reuse, 0x2, P6 ;  /* 0x000000243f297211 */ /* 0x080fe400030f16ff */
[-C--:B------:R-:W-:Y:S01]  /*4200*/  LEA.HI.X.SX32 R47, R62, R36.reuse, 0x2, P5 ;  /* 0x000000243e2f7211 */ /* 0x080fe200028f16ff */
[----:B--2---:R-:W-:Y:S01]  /*4210*/  IMAD.MOV.U32 R39, RZ, RZ, c[0x0][0x198] ;  /* 0x00006600ff277624 */ /* 0x004fe200078e00ff */
[----:B------:R-:W-:Y:S01]  /*4220*/  LEA R32, P5, R4, R37, 0x2 ;  /* 0x0000002504207211 */ /* 0x000fe200078a10ff */
[----:B------:R2:W-:Y:S01]  /*4230*/  @P2 STG.E [R40.64], R13 ;  /* 0x0000000d28002986 */ /* 0x0005e2000c101906 */
[----:B------:R-:W-:Y:S01]  /*4240*/  ISETP.LT.AND P3, PT, R61, c[0x0][0x17c], !P0 ;  /* 0x00005f003d007a0c */ /* 0x000fe20004761270 */
[----:B------:R-:W-:Y:S01]  /*4250*/  IMAD R67, R39, 0x20, R67 ;  /* 0x0000002027437824 */ /* 0x000fe200078e0243 */
[----:B------:R-:W-:Y:S01]  /*4260*/  ISETP.LT.AND P2, PT, R60, c[0x0][0x17c], !P0 ;  /* 0x00005f003c007a0c */ /* 0x000fe20004741270 */
[----:B------:R-:W-:Y:S01]  /*4270*/  @P4 STG.E [R46.64], R9 ;  /* 0x000000092e004986 */ /* 0x000fe2000c101906 */
[----:B------:R-:W-:-:S02]  /*4280*/  LEA.HI.X.SX32 R33, R4, R36, 0x2, P5 ;  /* 0x0000002404217211 */ /* 0x000fc400028f16ff */
[-C--:B------:R-:W-:Y:S02]  /*4290*/  LEA R42, P6, R0, R37.reuse, 0x2 ;  /* 0x00000025002a7211 */ /* 0x080fe400078c10ff */
[C---:B------:R-:W-:Y:S01]  /*42a0*/  ISETP.LT.AND P5, PT, R58.reuse, c[0x0][0x17c], !P0 ;  /* 0x00005f003a007a0c */ /* 0x040fe200047a1270 */
[----:B------:R-:W-:Y:S01]  /*42b0*/  IMAD R58, R58, c[0x0][0x198], RZ ;  /* 0x000066003a3a7a24 */ /* 0x000fe200078e02ff */
[----:B------:R-:W-:Y:S01]  /*42c0*/  LEA.HI.X.SX32 R43, R0, R36, 0x2, P6 ;  /* 0x00000024002b7211 */ /* 0x000fe200030f16ff */
[----:B------:R-:W-:Y:S01]  /*42d0*/  IMAD R0, R39, 0x2, R67 ;  /* 0x0000000227007824 */ /* 0x000fe200078e0243 */
[C---:B------:R-:W-:Y:S01]  /*42e0*/  ISETP.LT.AND P4, PT, R59.reuse, c[0x0][0x17c], !P0 ;  /* 0x00005f003b007a0c */ /* 0x040fe20004781270 */
[----:B------:R-:W-:Y:S01]  /*42f0*/  IMAD R59, R59, c[0x0][0x198], RZ ;  /* 0x000066003b3b7a24 */ /* 0x000fe200078e02ff */
[----:B------:R-:W-:Y:S01]  /*4300*/  LEA R16, P6, R58, R37, 0x2 ;  /* 0x000000253a107211 */ /* 0x000fe200078c10ff */
[----:B------:R3:W-:Y:S01]  /*4310*/  @P3 STG.E [R42.64], R5 ;  /* 0x000000052a003986 */ /* 0x0007e2000c101906 */
[----:B------:R-:W-:-:S02]  /*4320*/  IMAD R20, R39, 0x2, R0 ;  /* 0x0000000227147824 */ /* 0x000fc400078e0200 */
[-C--:B-1----:R-:W-:Y:S01]  /*4330*/  LEA.HI.X.SX32 R17, R58, R36.reuse, 0x2, P6 ;  /* 0x000000243a117211 */ /* 0x082fe200030f16ff */
[----:B------:R-:W-:Y:S01]  /*4340*/  @P2 STG.E [R32.64], R21 ;  /* 0x0000001520002986 */ /* 0x000fe2000c101906 */
[-C--:B------:R-:W-:Y:S02]  /*4350*/  LEA R12, P3, R59, R37.reuse, 0x2 ;  /* 0x000000253b0c7211 */ /* 0x080fe400078610ff */
[----:B------:R-:W-:Y:S02]  /*4360*/  ISETP.LT.AND P2, PT, R57, c[0x0][0x17c], !P0 ;  /* 0x00005f0039007a0c */ /* 0x000fe40004741270 */
[----:B------:R-:W-:Y:S02]  /*4370*/  LEA R4, P6, R67, R37, 0x2 ;  /* 0x0000002543047211 */ /* 0x000fe400078c10ff */
[-C--:B--2---:R-:W-:Y:S02]  /*4380*/  LEA.HI.X.SX32 R13, R59, R36.reuse, 0x2, P3 ;  /* 0x000000243b0d7211 */ /* 0x084fe400018f16ff */
[----:B---3--:R-:W-:-:S02]  /*4390*/  LEA.HI.X.SX32 R5, R67, R36, 0x2, P6 ;  /* 0x0000002443057211 */ /* 0x008fc400030f16ff */
[----:B------:R-:W-:Y:S01]  /*43a0*/  LEA R8, P6, R0, R37, 0x2 ;  /* 0x0000002500087211 */ /* 0x000fe200078c10ff */
[----:B------:R1:W-:Y:S01]  /*43b0*/  @P4 STG.E [R12.64], R29 ;  /* 0x0000001d0c004986 */ /* 0x0003e2000c101906 */
[----:B------:R-:W-:Y:S02]  /*43c0*/  ISETP.LT.AND P4, PT, R56, c[0x0][0x17c], !P0 ;  /* 0x00005f0038007a0c */ /* 0x000fe40004781270 */
[----:B------:R-:W-:Y:S01]  /*43d0*/  LEA.HI.X.SX32 R9, R0, R36, 0x2, P6 ;  /* 0x0000002400097211 */ /* 0x000fe200030f16ff */
[----:B------:R-:W-:Y:S01]  /*43e0*/  IMAD R0, R39, 0x2, R20 ;  /* 0x0000000227007824 */ /* 0x000fe200078e0214 */
[----:B------:R2:W-:Y:S01]  /*43f0*/  @P5 STG.E [R16.64], R25 ;  /* 0x0000001910005986 */ /* 0x0005e2000c101906 */
[----:B------:R-:W-:Y:S02]  /*4400*/  ISETP.LT.AND P5, PT, R55, c[0x0][0x17c], !P0 ;  /* 0x00005f0037007a0c */ /* 0x000fe400047a1270 */
[----:B------:R-:W-:Y:S01]  /*4410*/  ISETP.LT.AND P3, PT, R48, c[0x0][0x17c], !P0 ;  /* 0x00005f0030007a0c */ /* 0x000fe20004761270 */
[----:B------:R3:W-:Y:S01]  /*4420*/  @P2 STG.E [R4.64], R34 ;  /* 0x0000002204002986 */ /* 0x0007e2000c101906 */
[----:B------:R-:W-:-:S02]  /*4430*/  ISETP.LT.AND P2, PT, R54, c[0x0][0x17c], !P0 ;  /* 0x00005f0036007a0c */ /* 0x000fc40004741270 */
[CC--:B-1----:R-:W-:Y:S02]  /*4440*/  LEA R12, P6, R20.reuse, R37.reuse, 0x2 ;  /* 0x00000025140c7211 */ /* 0x0c2fe400078c10ff */
[----:B------:R1:W-:Y:S01]  /*4450*/  @P4 STG.E [R8.64], R18 ;  /* 0x0000001208004986 */ /* 0x0003e2000c101906 */
[----:B------:R-:W-:Y:S02]  /*4460*/  ISETP.LT.AND P4, PT, R53, c[0x0][0x17c], !P0 ;  /* 0x00005f0035007a0c */ /* 0x000fe40004781270 */
[----:B------:R-:W-:Y:S01]  /*4470*/  LEA.HI.X.SX32 R13, R20, R36, 0x2, P6 ;  /* 0x00000024140d7211 */ /* 0x000fe200030f16ff */
[----:B------:R-:W-:Y:S01]  /*4480*/  IMAD R20, R39, 0x2, R0 ;  /* 0x0000000227147824 */ /* 0x000fe200078e0200 */
[----:B--2---:R-:W-:-:S03]  /*4490*/  LEA R16, P6, R0, R37, 0x2 ;  /* 0x0000002500107211 */ /* 0x004fc600078c10ff */
[----:B------:R2:W-:Y:S01]  /*44a0*/  @P5 STG.E [R12.64], R14 ;  /* 0x0000000e0c005986 */ /* 0x0005e2000c101906 */
[-C--:B------:R-:W-:Y:S01]  /*44b0*/  LEA.HI.X.SX32 R17, R0, R36.reuse, 0x2, P6 ;  /* 0x0000002400117211 */ /* 0x080fe200030f16ff */
[----:B------:R-:W-:Y:S01]  /*44c0*/  IMAD R0, R39, 0x2, R20 ;  /* 0x0000000227007824 */ /* 0x000fe200078e0214 */
[CC--:B---3--:R-:W-:Y:S02]  /*44d0*/  LEA R4, P6, R20.reuse, R37.reuse, 0x2 ;  /* 0x0000002514047211 */ /* 0x0c8fe400078c10ff */
[----:B------:R-:W-:Y:S01]  /*44e0*/  ISETP.LT.AND P5, PT, R71, c[0x0][0x17c], !P0 ;  /* 0x00005f0047007a0c */ /* 0x000fe200047a1270 */
[C---:B-1----:R-:W-:Y:S01]  /*44f0*/  IMAD R18, R39.reuse, 0x2, R0 ;  /* 0x0000000227127824 */ /* 0x042fe200078e0200 */
[-C--:B------:R-:W-:Y:S01]  /*4500*/  LEA.HI.X.SX32 R5, R20, R36.reuse, 0x2, P6 ;  /* 0x0000002414057211 */ /* 0x080fe200030f16ff */
[----:B------:R1:W-:Y:S01]  /*4510*/  @P2 STG.E [R16.64], R10 ;  /* 0x0000000a10002986 */ /* 0x0003e2000c101906 */
[-C--:B------:R-:W-:Y:S02]  /*4520*/  LEA R8, P6, R0, R37.reuse, 0x2 ;  /* 0x0000002500087211 */ /* 0x080fe400078c10ff */
[----:B------:R-:W-:Y:S01]  /*4530*/  ISETP.LT.AND P2, PT, R70, c[0x0][0x17c], !P0 ;  /* 0x00005f0046007a0c */ /* 0x000fe20004741270 */
[----:B------:R3:W-:Y:S01]  /*4540*/  @P4 STG.E [R4.64], R6 ;  /* 0x0000000604004986 */ /* 0x0007e2000c101906 */
[----:B------:R-:W-:Y:S01]  /*4550*/  LEA.HI.X.SX32 R9, R0, R36, 0x2, P6 ;  /* 0x0000002400097211 */ /* 0x000fe200030f16ff */
[----:B------:R-:W-:Y:S01]  /*4560*/  IMAD R0, R39, 0x2, R18 ;  /* 0x0000000227007824 */ /* 0x000fe200078e0212 */
[----:B--2---:R-:W-:-:S02]  /*4570*/  LEA R12, P6, R18, R37, 0x2 ;  /* 0x00000025120c7211 */ /* 0x004fc400078c10ff */
[----:B------:R-:W-:Y:S01]  /*4580*/  ISETP.LT.AND P4, PT, R69, c[0x0][0x17c], !P0 ;  /* 0x00005f0045007a0c */ /* 0x000fe20004781270 */
[----:B------:R2:W-:Y:S01]  /*4590*/  @P5 STG.E [R8.64], R22 ;  /* 0x0000001608005986 */ /* 0x0005e2000c101906 */
[-C--:B------:R-:W-:Y:S01]  /*45a0*/  LEA.HI.X.SX32 R13, R18, R36.reuse, 0x2, P6 ;  /* 0x00000024120d7211 */ /* 0x080fe200030f16ff */
[C---:B-1----:R-:W-:Y:S01]  /*45b0*/  IMAD R10, R39.reuse, 0x2, R0 ;  /* 0x00000002270a7824 */ /* 0x042fe200078e0200 */
[-C--:B------:R-:W-:Y:S02]  /*45c0*/  LEA R16, P6, R0, R37.reuse, 0x2 ;  /* 0x0000002500107211 */ /* 0x080fe400078c10ff */
[----:B------:R-:W-:Y:S01]  /*45d0*/  ISETP.LT.AND P5, PT, R52, c[0x0][0x17c], !P0 ;  /* 0x00005f0034007a0c */ /* 0x000fe200047a1270 */
[----:B------:R1:W-:Y:S01]  /*45e0*/  @P2 STG.E [R12.64], R30 ;  /* 0x0000001e0c002986 */ /* 0x0003e2000c101906 */
[----:B------:R-:W-:Y:S01]  /*45f0*/  LEA.HI.X.SX32 R17, R0, R36, 0x2, P6 ;  /* 0x0000002400117211 */ /* 0x000fe200030f16ff */
[----:B------:R-:W-:Y:S01]  /*4600*/  IMAD R0, R39, 0x2, R10 ;  /* 0x0000000227007824 */ /* 0x000fe200078e020a */
[----:B---3--:R-:W-:-:S02]  /*4610*/  LEA R4, P6, R10, R37, 0x2 ;  /* 0x000000250a047211 */ /* 0x008fc400078c10ff */
[----:B------:R-:W-:Y:S01]  /*4620*/  ISETP.LT.AND P2, PT, R51, c[0x0][0x17c], !P0 ;  /* 0x00005f0033007a0c */ /* 0x000fe20004741270 */
[C---:B------:R-:W-:Y:S01]  /*4630*/  IMAD R6, R39.reuse, 0x2, R0 ;  /* 0x0000000227067824 */ /* 0x040fe200078e0200 */
[-C--:B------:R-:W-:Y:S01]  /*4640*/  LEA.HI.X.SX32 R5, R10, R36.reuse, 0x2, P6 ;  /* 0x000000240a057211 */ /* 0x080fe200030f16ff */
[----:B------:R3:W-:Y:S01]  /*4650*/  @P4 STG.E [R16.64], R26 ;  /* 0x0000001a10004986 */ /* 0x0007e2000c101906 */
[CC--:B--2---:R-:W-:Y:S01]  /*4660*/  LEA R8, P6, R0.reuse, R37.reuse, 0x2 ;  /* 0x0000002500087211 */ /* 0x0c4fe200078c10ff */
[----:B------:R-:W-:Y:S01]  /*4670*/  IMAD R10, R39, 0x2, R6 ;  /* 0x00000002270a7824 */ /* 0x000fe200078e0206 */
[----:B------:R-:W-:Y:S01]  /*4680*/  ISETP.LT.AND P4, PT, R49, c[0x0][0x17c], !P0 ;  /* 0x00005f0031007a0c */ /* 0x000fe20004781270 */
[----:B------:R2:W-:Y:S01]  /*4690*/  @P5 STG.E [R4.64], R35 ;  /* 0x0000002304005986 */ /* 0x0005e2000c101906 */
[----:B------:R-:W-:Y:S01]  /*46a0*/  LEA.HI.X.SX32 R9, R0, R36, 0x2, P6 ;  /* 0x0000002400097211 */ /* 0x000fe200030f16ff */
[----:B------:R-:W-:Y:S01]  /*46b0*/  IMAD R0, R39, 0x2, R10 ;  /* 0x0000000227007824 */ /* 0x000fe200078e020a */
[----:B-1----:R-:W-:-:S02]  /*46c0*/  LEA R12, P6, R6, R37, 0x2 ;  /* 0x00000025060c7211 */ /* 0x002fc400078c10ff */
[----:B------:R-:W-:Y:S01]  /*46d0*/  ISETP.LT.AND P5, PT, R50, c[0x0][0x17c], !P0 ;  /* 0x00005f0032007a0c */ /* 0x000fe200047a1270 */
[----:B------:R1:W-:Y:S01]  /*46e0*/  @P2 STG.E [R8.64], R19 ;  /* 0x0000001308002986 */ /* 0x0003e2000c101906 */
[C---:B------:R-:W-:Y:S01]  /*46f0*/  IMAD R14, R39.reuse, 0x2, R0 ;  /* 0x00000002270e7824 */ /* 0x040fe200078e0200 */
[-C--:B---3--:R-:W-:Y:S02]  /*4700*/  LEA R16, P2, R10, R37.reuse, 0x2 ;  /* 0x000000250a107211 */ /* 0x088fe400078410ff */
[-C--:B------:R-:W-:Y:S01]  /*4710*/  LEA.HI.X.SX32 R13, R6, R36.reuse, 0x2, P6 ;  /* 0x00000024060d7211 */ /* 0x080fe200030f16ff */
[----:B------:R-:W-:Y:S01]  /*4720*/  IMAD R6, R39, 0x2, R14 ;  /* 0x0000000227067824 */ /* 0x000fe200078e020e */
[----:B------:R-:W-:Y:S02]  /*4730*/  LEA.HI.X.SX32 R17, R10, R36, 0x2, P2 ;  /* 0x000000240a117211 */ /* 0x000fe400010f16ff */
[-C--:B--2---:R-:W-:Y:S02]  /*4740*/  LEA R4, P2, R14, R37.reuse, 0x2 ;  /* 0x000000250e047211 */ /* 0x084fe400078410ff */
[----:B------:R-:W-:-:S02]  /*4750*/  LEA R20, P6, R0, R37, 0x2 ;  /* 0x0000002500147211 */ /* 0x000fc400078c10ff */
[-C--:B------:R-:W-:Y:S01]  /*4760*/  LEA.HI.X.SX32 R5, R14, R36.reuse, 0x2, P2 ;  /* 0x000000240e057211 */ /* 0x080fe200010f16ff */
[----:B------:R2:W-:Y:S01]  /*4770*/  @P5 STG.E [R12.64], R15 ;  /* 0x0000000f0c005986 */ /* 0x0005e2000c101906 */
[----:B------:R-:W-:Y:S02]  /*4780*/  ISETP.LT.AND P2, PT, R3, c[0x0][0x17c], !P0 ;  /* 0x00005f0003007a0c */ /* 0x000fe40004741270 */
[----:B------:R-:W-:Y:S01]  /*4790*/  ISETP.LT.AND P0, PT, R2, c[0x0][0x17c], !P0 ;  /* 0x00005f0002007a0c */ /* 0x000fe20004701270 */
[----:B------:R2:W-:Y:S01]  /*47a0*/  @P4 STG.E [R16.64], R11 ;  /* 0x0000000b10004986 */ /* 0x0005e2000c101906 */
[----:B------:R-:W-:Y:S01]  /*47b0*/  LEA.HI.X.SX32 R21, R0, R36, 0x2, P6 ;  /* 0x0000002400157211 */ /* 0x000fe200030f16ff */
[----:B------:R-:W-:Y:S01]  /*47c0*/  IMAD R0, R39, 0x2, R6 ;  /* 0x0000000227007824 */ /* 0x000fe200078e0206 */
[----:B------:R-:W-:-:S03]  /*47d0*/  LEA R24, P6, R6, R37, 0x2 ;  /* 0x0000002506187211 */ /* 0x000fc600078c10ff */
[----:B------:R2:W-:Y:S01]  /*47e0*/  @P3 STG.E [R20.64], R7 ;  /* 0x0000000714003986 */ /* 0x0005e2000c101906 */
[-C--:B------:R-:W-:Y:S02]  /*47f0*/  LEA.HI.X.SX32 R25, R6, R36.reuse, 0x2, P6 ;  /* 0x0000002406197211 */ /* 0x080fe400030f16ff */
[C---:B-1----:R-:W-:Y:S01]  /*4800*/  LEA R8, P6, R0.reuse, R37, 0x2 ;  /* 0x0000002500087211 */ /* 0x042fe200078c10ff */
[----:B------:R2:W-:Y:S03]  /*4810*/  @P2 STG.E [R4.64], R23 ;  /* 0x0000001704002986 */ /* 0x0005e6000c101906 */
[----:B------:R-:W-:Y:S01]  /*4820*/  LEA.HI.X.SX32 R9, R0, R36, 0x2, P6 ;  /* 0x0000002400097211 */ /* 0x000fe200030f16ff */
[----:B------:R2:W-:Y:S01]  /*4830*/  @P1 STG.E [R24.64], R31 ;  /* 0x0000001f18001986 */ /* 0x0005e2000c101906 */
[----:B------:R-:W-:Y:S07]  /*4840*/  @!P0 EXIT ;  /* 0x000000000000894d */ /* 0x000fee0003800000 */
[----:B------:R-:W-:Y:S01]  /*4850*/  STG.E [R8.64], R27 ;  /* 0x0000001b08007986 */ /* 0x000fe2000c101906 */
[----:B------:R-:W-:Y:S05]  /*4860*/  EXIT ;  /* 0x000000000000794d */ /* 0x000fea0003800000 */
.L_x_3:
[----:B------:R-:W-:-:S00]  /*4870*/  BRA `(.L_x_3) ;  /* 0xfffffff000007947 */ /* 0x000fc0000383ffff */
[----:B------:R-:W-:-:S00]  /*4880*/  NOP ;  /* 0x0000000000007918 */ /* 0x000fc00000000000 */
[----:B------:R-:W-:-:S00]  /*4890*/  NOP ;  /* 0x0000000000007918 */ /* 0x000fc00000000000 */
[----:B------:R-:W-:-:S00]  /*48a0*/  NOP ;  /* 0x0000000000007918 */ /* 0x000fc00000000000 */
[----:B------:R-:W-:-:S00]  /*48b0*/  NOP ;  /* 0x0000000000007918 */ /* 0x000fc00000000000 */
[----:B------:R-:W-:-:S00]  /*48c0*/  NOP ;  /* 0x0000000000007918 */ /* 0x000fc00000000000 */
[----:B------:R-:W-:-:S00]  /*48d0*/  NOP ;  /* 0x0000000000007918 */ /* 0x000fc00000000000 */
[----:B------:R-:W-:-:S00]  /*48e0*/  NOP ;  /* 0x0000000000007918 */ /* 0x000fc00000000000 */
[----:B------:R-:W-:-:S00]  /*48f0*/  NOP ;  /* 0x0000000000007918 */ /* 0x000fc00000000000 */
.L_x_4:


//--------------------- .nv.shared.matmul_kernel  --------------------------
	.section	.nv.shared.matmul_kernel,"aw",@nobits
	.sectionflags	@""
	.align	16
